def matmul_kernel(
    a_ptr,
    b_ptr,
    c_ptr,
    M,
    N,
    K,
    stride_am,
    stride_ak,
    stride_bk,
    stride_bn,
    stride_cm,
    stride_cn,
    BLOCK_M: tl.constexpr,
    BLOCK_N: tl.constexpr,
    BLOCK_K: tl.constexpr,
    GROUP_M: tl.constexpr,
):
    pid = tl.program_id(axis=0)
    num_pid_m = tl.cdiv(M, BLOCK_M)
    num_pid_n = tl.cdiv(N, BLOCK_N)
    num_pid_in_group = GROUP_M * num_pid_n
    group_id = pid // num_pid_in_group
    first_pid_m = group_id * GROUP_M
    group_size_m = min(num_pid_m - first_pid_m, GROUP_M)
    pid_m = first_pid_m + ((pid % num_pid_in_group) % group_size_m)
    pid_n = (pid % num_pid_in_group) // group_size_m

    offs_am = (pid_m * BLOCK_M + tl.arange(0, BLOCK_M)) % M
    offs_bn = (pid_n * BLOCK_N + tl.arange(0, BLOCK_N)) % N
    offs_k = tl.arange(0, BLOCK_K)
    a_ptrs = a_ptr + offs_am[:, None] * stride_am + offs_k[None, :] * stride_ak
    b_ptrs = b_ptr + offs_k[:, None] * stride_bk + offs_bn[None, :] * stride_bn

    acc = tl.zeros((BLOCK_M, BLOCK_N), dtype=tl.float32)
    for kk in range(0, tl.cdiv(K, BLOCK_K)):
        a = tl.load(a_ptrs, mask=offs_k[None, :] < K - kk * BLOCK_K, other=0.0)
        b = tl.load(b_ptrs, mask=offs_k[:, None] < K - kk * BLOCK_K, other=0.0)
        acc = tl.dot(a, b, acc)
        a_ptrs += BLOCK_K * stride_ak
        b_ptrs += BLOCK_K * stride_bk

    c = acc.to(c_ptr.dtype.element_ty)
    offs_cm = pid_m * BLOCK_M + tl.arange(0, BLOCK_M)
    offs_cn = pid_n * BLOCK_N + tl.arange(0, BLOCK_N)
    c_ptrs = c_ptr + offs_cm[:, None] * stride_cm + offs_cn[None, :] * stride_cn
    mask = (offs_cm[:, None] < M) & (offs_cn[None, :] < N)
    tl.store(c_ptrs, c, mask=mask)

# config = {"BLOCK_K": 64, "BLOCK_M": 128, "BLOCK_N": 128, "GROUP_M": 8, "arch": "sm_100", "dtype": "fp16", "num_ctas": 2, "num_stages": 2, "num_warps": 8}
# arch = sm_100


// ===== COMPILED SASS (sm_100a) =====

	.target	sm_100a

	.elftype	@"ET_EXEC"


//--------------------- .note.nv.tkinfo           --------------------------
	.section	.note.nv.tkinfo,"",@"SHT_NOTE"
	.sectionflags	@"SHF_NOTE_NV_TKINFO"
	.tkinfo
        /*0018*/ 	.word	0x00000081
        /*0030*/ 	.string	""
        /*0030*/ 	.string	"ptxas-blackwell"
        /*0030*/ 	.string	"Cuda compilation tools, release 12.9, V12.9.86"
        /*0030*/ 	.string	"Build cuda_12.9.r12.9/compiler.36037853_0"
        /*0030*/ 	.string	"-v  -suppress-debug-info  -lineinfo  -arch sm_100a "



//--------------------- .note.nv.cuver            --------------------------
	.section	.note.nv.cuver,"",@"SHT_NOTE"
	.sectionflags	@"SHF_NOTE_NV_CUVER"
        /*0018*/ 	.short	0x0001
        /*001a*/ 	.short	0x0064
        /*001c*/ 	.short	0x0001
        /*001e*/ 	.short	0x0000
        /*0020*/ 	.short	0x0001
        /*0022*/ 	.short	0x0000


//--------------------- .nv.info                  --------------------------
	.section	.nv.info,"",@"SHT_CUDA_INFO"
	.align	4


	//----- nvinfo : EIATTR_REGCOUNT
	.align		4
        /*0000*/ 	.byte	0x04, 0x2f
        /*0002*/ 	.short	(.L_4 - .L_3)
	.align		4
.L_3:
        /*0004*/ 	.word	index@(matmul_kernel)
        /*0008*/ 	.word	0x000000ca


	//----- nvinfo : EIATTR_FRAME_SIZE
	.align		4
.L_4:
        /*000c*/ 	.byte	0x04, 0x11
        /*000e*/ 	.short	(.L_6 - .L_5)
	.align		4
.L_5:
        /*0010*/ 	.word	index@($__internal_2_$__cuda_sm10x_tcgen05_guardrail_trap_unallocated_columns_being_dealloced)
        /*0014*/ 	.word	0x00000000


	//----- nvinfo : EIATTR_FRAME_SIZE
	.align		4
.L_6:
        /*0018*/ 	.byte	0x04, 0x11
        /*001a*/ 	.short	(.L_8 - .L_7)
	.align		4
.L_7:
        /*001c*/ 	.word	index@($__internal_1_$__cuda_sm10x_tcgen05_guardrail_trap_phase_invalid_during_alloc)
        /*0020*/ 	.word	0x00000000


	//----- nvinfo : EIATTR_FRAME_SIZE
	.align		4
.L_8:
        /*0024*/ 	.byte	0x04, 0x11
        /*0026*/ 	.short	(.L_10 - .L_9)
	.align		4
.L_9:
        /*0028*/ 	.word	index@($__internal_0_$__cuda_sm10x_tcgen05_guardrail_trap_col_being_dealloced_not_returned_by_alloc)
        /*002c*/ 	.word	0x00000000


	//----- nvinfo : EIATTR_FRAME_SIZE
	.align		4
.L_10:
        /*0030*/ 	.byte	0x04, 0x11
        /*0032*/ 	.short	(.L_12 - .L_11)
	.align		4
.L_11:
        /*0034*/ 	.word	index@(matmul_kernel)
        /*0038*/ 	.word	0x00000000


	//----- nvinfo : EIATTR_MIN_STACK_SIZE
	.align		4
.L_12:
        /*003c*/ 	.byte	0x04, 0x12
        /*003e*/ 	.short	(.L_14 - .L_13)
	.align		4
.L_13:
        /*0040*/ 	.word	index@(matmul_kernel)
        /*0044*/ 	.word	0x00000000
.L_14:


//--------------------- .nv.info.matmul_kernel    --------------------------
	.section	.nv.info.matmul_kernel,"",@"SHT_CUDA_INFO"
	.sectionflags	@""
	.align	4


	//----- nvinfo : EIATTR_CUDA_API_VERSION
	.align		4
        /*0000*/ 	.byte	0x04, 0x37
        /*0002*/ 	.short	(.L_16 - .L_15)
.L_15:
        /*0004*/ 	.word	0x00000081


	//----- nvinfo : EIATTR_KPARAM_INFO
	.align		4
.L_16:
        /*0008*/ 	.byte	0x04, 0x17
        /*000a*/ 	.short	(.L_18 - .L_17)
.L_17:
        /*000c*/ 	.word	0x00000000
        /*0010*/ 	.short	0x000d
        /*0012*/ 	.short	0x0048
        /*0014*/ 	.byte	0x00, 0xf4, 0x21, 0x00


	//----- nvinfo : EIATTR_KPARAM_INFO
	.align		4
.L_18:
        /*0018*/ 	.byte	0x04, 0x17
        /*001a*/ 	.short	(.L_20 - .L_19)
.L_19:
        /*001c*/ 	.word	0x00000000
        /*0020*/ 	.short	0x000c
        /*0022*/ 	.short	0x0040
        /*0024*/ 	.byte	0x00, 0xf4, 0x21, 0x00


	//----- nvinfo : EIATTR_KPARAM_INFO
	.align		4
.L_20:
        /*0028*/ 	.byte	0x04, 0x17
        /*002a*/ 	.short	(.L_22 - .L_21)
.L_21:
        /*002c*/ 	.word	0x00000000
        /*0030*/ 	.short	0x000b
        /*0032*/ 	.short	0x0038
        /*0034*/ 	.byte	0x00, 0xf0, 0x11, 0x00


	//----- nvinfo : EIATTR_KPARAM_INFO
	.align		4
.L_22:
        /*0038*/ 	.byte	0x04, 0x17
        /*003a*/ 	.short	(.L_24 - .L_23)
.L_23:
        /*003c*/ 	.word	0x00000000
        /*0040*/ 	.short	0x000a
        /*0042*/ 	.short	0x0034
        /*0044*/ 	.byte	0x00, 0xf0, 0x11, 0x00


	//----- nvinfo : EIATTR_KPARAM_INFO
	.align		4
.L_24:
        /*0048*/ 	.byte	0x04, 0x17
        /*004a*/ 	.short	(.L_26 - .L_25)
.L_25:
        /*004c*/ 	.word	0x00000000
        /*0050*/ 	.short	0x0009
        /*0052*/ 	.short	0x0030
        /*0054*/ 	.byte	0x00, 0xf0, 0x11, 0x00


	//----- nvinfo : EIATTR_KPARAM_INFO
	.align		4
.L_26:
        /*0058*/ 	.byte	0x04, 0x17
        /*005a*/ 	.short	(.L_28 - .L_27)
.L_27:
        /*005c*/ 	.word	0x00000000
        /*0060*/ 	.short	0x0008
        /*0062*/ 	.short	0x002c
        /*0064*/ 	.byte	0x00, 0xf0, 0x11, 0x00


	//----- nvinfo : EIATTR_KPARAM_INFO
	.align		4
.L_28:
        /*0068*/ 	.byte	0x04, 0x17
        /*006a*/ 	.short	(.L_30 - .L_29)
.L_29:
        /*006c*/ 	.word	0x00000000
        /*0070*/ 	.short	0x0007
        /*0072*/ 	.short	0x0028
        /*0074*/ 	.byte	0x00, 0xf0, 0x11, 0x00


	//----- nvinfo : EIATTR_KPARAM_INFO
	.align		4
.L_30:
        /*0078*/ 	.byte	0x04, 0x17
        /*007a*/ 	.short	(.L_32 - .L_31)
.L_31:
        /*007c*/ 	.word	0x00000000
        /*0080*/ 	.short	0x0006
        /*0082*/ 	.short	0x0024
        /*0084*/ 	.byte	0x00, 0xf0, 0x11, 0x00


	//----- nvinfo : EIATTR_KPARAM_INFO
	.align		4
.L_32:
        /*0088*/ 	.byte	0x04, 0x17
        /*008a*/ 	.short	(.L_34 - .L_33)
.L_33:
        /*008c*/ 	.word	0x00000000
        /*0090*/ 	.short	0x0005
        /*0092*/ 	.short	0x0020
        /*0094*/ 	.byte	0x00, 0xf0, 0x11, 0x00


	//----- nvinfo : EIATTR_KPARAM_INFO
	.align		4
.L_34:
        /*0098*/ 	.byte	0x04, 0x17
        /*009a*/ 	.short	(.L_36 - .L_35)
.L_35:
        /*009c*/ 	.word	0x00000000
        /*00a0*/ 	.short	0x0004
        /*00a2*/ 	.short	0x001c
        /*00a4*/ 	.byte	0x00, 0xf0, 0x11, 0x00


	//----- nvinfo : EIATTR_KPARAM_INFO
	.align		4
.L_36:
        /*00a8*/ 	.byte	0x04, 0x17
        /*00aa*/ 	.short	(.L_38 - .L_37)
.L_37:
        /*00ac*/ 	.word	0x00000000
        /*00b0*/ 	.short	0x0003
        /*00b2*/ 	.short	0x0018
        /*00b4*/ 	.byte	0x00, 0xf0, 0x11, 0x00


	//----- nvinfo : EIATTR_KPARAM_INFO
	.align		4
.L_38:
        /*00b8*/ 	.byte	0x04, 0x17
        /*00ba*/ 	.short	(.L_40 - .L_39)
.L_39:
        /*00bc*/ 	.word	0x00000000
        /*00c0*/ 	.short	0x0002
        /*00c2*/ 	.short	0x0010
        /*00c4*/ 	.byte	0x00, 0xf4, 0x21, 0x00


	//----- nvinfo : EIATTR_KPARAM_INFO
	.align		4
.L_40:
        /*00c8*/ 	.byte	0x04, 0x17
        /*00ca*/ 	.short	(.L_42 - .L_41)
.L_41:
        /*00cc*/ 	.word	0x00000000
        /*00d0*/ 	.short	0x0001
        /*00d2*/ 	.short	0x0008
        /*00d4*/ 	.byte	0x00, 0xf4, 0x21, 0x00


	//----- nvinfo : EIATTR_KPARAM_INFO
	.align		4
.L_42:
        /*00d8*/ 	.byte	0x04, 0x17
        /*00da*/ 	.short	(.L_44 - .L_43)
.L_43:
        /*00dc*/ 	.word	0x00000000
        /*00e0*/ 	.short	0x0000
        /*00e2*/ 	.short	0x0000
        /*00e4*/ 	.byte	0x00, 0xf4, 0x21, 0x00


	//----- nvinfo : EIATTR_EXPLICIT_CLUSTER
	.align		4
.L_44:
        /*00e8*/ 	.byte	0x01, 0x3e
	.zero		2


	//----- nvinfo : EIATTR_CTA_PER_CLUSTER
	.align		4
        /*00ec*/ 	.byte	0x04, 0x3d
        /*00ee*/ 	.short	(.L_46 - .L_45)
.L_45:
        /*00f0*/ 	.word	0x00000002
        /*00f4*/ 	.word	0x00000001
        /*00f8*/ 	.word	0x00000001


	//----- nvinfo : EIATTR_AT_ENTRY_FRAGMENTS
	.align		4
.L_46:
        /*00fc*/ 	.byte	0x04, 0x4f
        /*00fe*/ 	.short	(.L_48 - .L_47)


	//   ....[0]....
.L_47:
        /*0100*/ 	.word	0x00000004


	//----- nvinfo : EIATTR_RESERVED_SMEM_USED
	.align		4
.L_48:
        /*0104*/ 	.byte	0x01, 0x41
	.zero		2


	//----- nvinfo : EIATTR_SPARSE_MMA_MASK
	.align		4
        /*0108*/ 	.byte	0x03, 0x50
        /*010a*/ 	.short	0x0000


	//----- nvinfo : EIATTR_TCGEN05_1CTA_USED
	.align		4
        /*010c*/ 	.byte	0x01, 0x51
	.zero		2


	//----- nvinfo : EIATTR_MAXREG_COUNT
	.align		4
        /*0110*/ 	.byte	0x03, 0x1b
        /*0112*/ 	.short	0x00ff


	//----- nvinfo : EIATTR_NUM_BARRIERS
	.align		4
        /*0114*/ 	.byte	0x02, 0x4c
        /*0116*/ 	.byte	0x01
	.zero		1


	//----- nvinfo : EIATTR_INT_WARP_WIDE_INSTR_OFFSETS
	.align		4
        /*0118*/ 	.byte	0x04, 0x31
        /*011a*/ 	.short	(.L_50 - .L_49)


	//   ....[0]....
.L_49:
        /*011c*/ 	.word	0x00000da0


	//   ....[1]....
        /*0120*/ 	.word	0x00000db0


	//   ....[2]....
        /*0124*/ 	.word	0x00003390


	//   ....[3]....
        /*0128*/ 	.word	0x00005ed0


	//   ....[4]....
        /*012c*/ 	.word	0x00005f20


	//----- nvinfo : EIATTR_COOP_GROUP_MASK_REGIDS
	.align		4
.L_50:
        /*0130*/ 	.byte	0x04, 0x29
        /*0132*/ 	.short	(.L_52 - .L_51)


	//   ....[0]....
.L_51:
        /*0134*/ 	.word	0xffffffff


	//   ....[1]....
        /*0138*/ 	.word	0xffffffff


	//   ....[2]....
        /*013c*/ 	.word	0xffffffff


	//   ....[3]....
        /*0140*/ 	.word	0xffffffff


	//----- nvinfo : EIATTR_COOP_GROUP_INSTR_OFFSETS
	.align		4
.L_52:
        /*0144*/ 	.byte	0x04, 0x28
        /*0146*/ 	.short	(.L_54 - .L_53)


	//   ....[0]....
.L_53:
        /*0148*/ 	.word	0x00000060


	//   ....[1]....
        /*014c*/ 	.word	0x00000320


	//   ....[2]....
        /*0150*/ 	.word	0x00005d60


	//   ....[3]....
        /*0154*/ 	.word	0x00005fd0


	//----- nvinfo : EIATTR_VRC_CTA_INIT_COUNT
	.align		4
.L_54:
        /*0158*/ 	.byte	0x02, 0x4a
        /*015a*/ 	.byte	0x80
	.zero		1


	//----- nvinfo : EIATTR_MBARRIER_INSTR_OFFSETS
	.align		4
        /*015c*/ 	.byte	0x04, 0x39
        /*015e*/ 	.short	(.L_56 - .L_55)


	//   ....[0]....
.L_55:
        /*0160*/ 	.word	0x00000f40
        /*0164*/ 	.word	0x000000ff
        /*0168*/ 	.word	0x00000000
        /*016c*/ 	.short	0x0100
        /*016e*/ 	.byte	0x0b
	.zero		1


	//   ....[1]....
        /*0170*/ 	.word	0x000033d0
        /*0174*/ 	.word	0x000000ff
        /*0178*/ 	.word	0x0000c008
        /*017c*/ 	.short	0x0100
        /*017e*/ 	.byte	0x08
	.zero		1


	//   ....[2]....
        /*0180*/ 	.word	0x00003c80
        /*0184*/ 	.word	0x000000ff
        /*0188*/ 	.word	0x00000000
        /*018c*/ 	.short	0x010a
        /*018e*/ 	.byte	0x0b
	.zero		1


	//   ....[3]....
        /*0190*/ 	.word	0x00004d20
        /*0194*/ 	.word	0x000000ff
        /*0198*/ 	.word	0x00000000
        /*019c*/ 	.short	0x010a
        /*019e*/ 	.byte	0x0b
	.zero		1


	//   ....[4]....
        /*01a0*/ 	.word	0x00004dd0
        /*01a4*/ 	.word	0x000000ff
        /*01a8*/ 	.word	0x0000c000
        /*01ac*/ 	.short	0x0108
        /*01ae*/ 	.byte	0x08
	.zero		1


	//   ....[5]....
        /*01b0*/ 	.word	0x00004e20
        /*01b4*/ 	.word	0x000000ff
        /*01b8*/ 	.word	0x0000c008
        /*01bc*/ 	.short	0x0108
        /*01be*/ 	.byte	0x08
	.zero		1


	//   ....[6]....
        /*01c0*/ 	.word	0x00005ff0
        /*01c4*/ 	.word	0x000000ff
        /*01c8*/ 	.word	0x00000000
        /*01cc*/ 	.short	0x010a
        /*01ce*/ 	.byte	0x0b
	.zero		1


	//   ....[7]....
        /*01d0*/ 	.word	0x00006020
        /*01d4*/ 	.word	0x000000ff
        /*01d8*/ 	.word	0x00000000
        /*01dc*/ 	.short	0x010a
        /*01de*/ 	.byte	0x0b
	.zero		1


	//----- nvinfo : EIATTR_NUM_MBARRIERS
	.align		4
.L_56:
        /*01e0*/ 	.byte	0x03, 0x38
        /*01e2*/ 	.short	0x0002


	//----- nvinfo : EIATTR_EXIT_INSTR_OFFSETS
	.align		4
        /*01e4*/ 	.byte	0x04, 0x1c
        /*01e6*/ 	.short	(.L_58 - .L_57)


	//   ....[0]....
.L_57:
        /*01e8*/ 	.word	0x00005fe0


	//----- nvinfo : EIATTR_REQNTID
	.align		4
.L_58:
        /*01ec*/ 	.byte	0x04, 0x10
        /*01ee*/ 	.short	(.L_60 - .L_59)
.L_59:
        /*01f0*/ 	.word	0x00000100
        /*01f4*/ 	.word	0x00000001
        /*01f8*/ 	.word	0x00000001


	//----- nvinfo : EIATTR_CRS_STACK_SIZE
	.align		4
.L_60:
        /*01fc*/ 	.byte	0x04, 0x1e
        /*01fe*/ 	.short	(.L_62 - .L_61)
.L_61:
        /*0200*/ 	.word	0x00000000


	//----- nvinfo : EIATTR_CBANK_PARAM_SIZE
	.align		4
.L_62:
        /*0204*/ 	.byte	0x03, 0x19
        /*0206*/ 	.short	0x0050


	//----- nvinfo : EIATTR_PARAM_CBANK
	.align		4
        /*0208*/ 	.byte	0x04, 0x0a
        /*020a*/ 	.short	(.L_64 - .L_63)
	.align		4
.L_63:
        /*020c*/ 	.word	index@(.nv.constant0.matmul_kernel)
        /*0210*/ 	.short	0x0380
        /*0212*/ 	.short	0x0050


	//----- nvinfo : EIATTR_SW_WAR
	.align		4
.L_64:
        /*0214*/ 	.byte	0x04, 0x36
        /*0216*/ 	.short	(.L_66 - .L_65)
.L_65:
        /*0218*/ 	.word	0x00000008
.L_66:


//--------------------- .nv.compat                --------------------------
	.section	.nv.compat,"",@"SHT_CUDA_COMPAT_INFO"
	.align	4
        /*0000*/ 	.byte	0x02, 0x02, 0x02, 0x00, 0x02, 0x05, 0x05, 0x00, 0x02, 0x03, 0x00, 0x00, 0x02, 0x06, 0x01, 0x00


//--------------------- .nv.callgraph             --------------------------
	.section	.nv.callgraph,"",@"SHT_CUDA_CALLGRAPH"
	.align	4
	.sectionentsize	8
	.align		4
        /*0000*/ 	.word	0x00000000
	.align		4
        /*0004*/ 	.word	0xffffffff
	.align		4
        /*0008*/ 	.word	0x00000000
	.align		4
        /*000c*/ 	.word	0xfffffffe
	.align		4
        /*0010*/ 	.word	0x00000000
	.align		4
        /*0014*/ 	.word	0xfffffffd
	.align		4
        /*0018*/ 	.word	0x00000000
	.align		4
        /*001c*/ 	.word	0xfffffffc


//--------------------- .text.matmul_kernel       --------------------------
	.section	.text.matmul_kernel,"ax",@progbits
	.align	128
        .global         matmul_kernel
        .type           matmul_kernel,@function
        .size           matmul_kernel,(.L_x_20 - matmul_kernel)
        .other          matmul_kernel,@"STO_CUDA_ENTRY STV_DEFAULT"
matmul_kernel:
.text.matmul_kernel:
[----:B------:R-:W0:Y:S01]  /*0000*/  LDC R1, c[0x0][0x37c] ;  /* 0x0000df00ff017b82 */ /* 0x000e220000000800 */
[----:B------:R-:W1:Y:S01]  /*0010*/  S2R R105, SR_TID.X ;  /* 0x0000000000697919 */ /* 0x000e620000002100 */
[----:B------:R-:W2:Y:S01]  /*0020*/  LDCU.64 UR18, c[0x0][0x358] ;  /* 0x00006b00ff1277ac */ /* 0x000ea20008000a00 */
[----:B-1----:R-:W-:-:S13]  /*0030*/  ISETP.GE.U32.AND P1, PT, R105, 0x20, PT ;  /* 0x000000206900780c */ /* 0x002fda0003f26070 */
[----:B--2---:R-:W-:Y:S05]  /*0040*/  @P1 BRA `(.L_x_0) ;  /* 0x0000000000b81947 */ /* 0x004fea0003800000 */
[----:B------:R-:W1:Y:S01]  /*0050*/  S2UR UR6, SR_CgaCtaId ;  /* 0x00000000000679c3 */ /* 0x000e620000008800 */
[----:B------:R-:W-:Y:S01]  /*0060*/  NOP ;  /* 0x0000000000007918 */ /* 0x000fe20000000000 */
[----:B------:R-:W-:Y:S02]  /*0070*/  UMOV UR4, 0x40 ;  /* 0x0000004000047882 */ /* 0x000fe40000000000 */
[----:B-1----:R-:W-:-:S09]  /*0080*/  ULEA UR4, UR6, UR4, 0x18 ;  /* 0x0000000406047291 */ /* 0x002fd2000f8ec0ff */
[----:B------:R-:W1:Y:S01]  /*0090*/  LDS.U8 R0, [UR4] ;  /* 0x00000004ff007984 */ /* 0x000e620008000000 */
[----:B------:R-:W-:Y:S02]  /*00a0*/  UMOV UR4, 0x400 ;  /* 0x0000040000047882 */ /* 0x000fe40000000000 */
[----:B------:R-:W-:Y:S01]  /*00b0*/  ULEA UR4, UR6, UR4, 0x18 ;  /* 0x0000000406047291 */ /* 0x000fe2000f8ec0ff */
[----:B-1----:R-:W-:-:S13]  /*00c0*/  ISETP.NE.AND P0, PT, R0, RZ, PT ;  /* 0x000000ff0000720c */ /* 0x002fda0003f05270 */
[----:B------:R-:W-:Y:S05]  /*00d0*/  @P0 BRA `(.L_x_1) ;  /* 0x00000000007c0947 */ /* 0x000fea0003800000 */
[----:B------:R-:W-:-:S13]  /*00e0*/  ELECT P0, URZ, PT ;  /* 0x0000000000ff782f */ /* 0x000fda0003800000 */
[----:B------:R-:W-:Y:S05]  /*00f0*/  @!P0 BRA `(.L_x_2) ;  /* 0x0000000000848947 */ /* 0x000fea0003800000 */
[----:B------:R-:W-:Y:S01]  /*0100*/  UMOV UR5, 0x2 ;  /* 0x0000000200057882 */ /* 0x000fe20000000000 */
[----:B------:R-:W-:Y:S02]  /*0110*/  IMAD.MOV.U32 R4, RZ, RZ, 0x1 ;  /* 0x00000001ff047424 */ /* 0x000fe400078e00ff */
[----:B------:R-:W-:Y:S02]  /*0120*/  IMAD.MOV.U32 R5, RZ, RZ, 0x3 ;  /* 0x00000003ff057424 */ /* 0x000fe400078e00ff */
[----:B------:R-:W-:Y:S04]  /*0130*/  DEPBAR.LE SB1, 0x36 ;  /* 0x00009d800000791a */ /* 0x000fe80000000000 */
[----:B------:R-:W1:Y:S02]  /*0140*/  UTCATOMSWS.FIND_AND_SET.ALIGN UP0, UR5, UR5 ;  /* 0x00000005000575e3 */ /* 0x000e640008000800 */
[----:B-1----:R-:W-:-:S04]  /*0150*/  PLOP3.LUT P0, PT, PT, PT, UP0, 0x80, 0x8 ;  /* 0x000000000008781c */ /* 0x002fc80003f0f008 */
[----:B------:R-:W-:-:S04]  /*0160*/  SEL R0, RZ, 0xffffffff, !P0 ;  /* 0xffffffffff007807 */ /* 0x000fc80004000000 */
[----:B------:R-:W-:Y:S01]  /*0170*/  ISETP.NE.AND P0, PT, R0, RZ, PT ;  /* 0x000000ff0000720c */ /* 0x000fe20003f05270 */
[----:B------:R-:W-:-:S12]  /*0180*/  IMAD.U32 R0, RZ, RZ, UR5 ;  /* 0x00000005ff007e24 */ /* 0x000fd8000f8e00ff */
[----:B------:R-:W-:Y:S05]  /*0190*/  @P0 BRA `(.L_x_3) ;  /* 0x0000000000240947 */ /* 0x000fea0003800000 */
.L_x_4:
[----:B------:R-:W-:Y:S05]  /*01a0*/  NANOSLEEP 0x64 ;  /* 0x000000640000795d */ /* 0x000fea0003800000 */
[----:B------:R-:W-:-:S05]  /*01b0*/  UMOV UR5, 0x2 ;  /* 0x0000000200057882 */ /* 0x000fca0000000000 */
[----:B------:R-:W-:Y:S04]  /*01c0*/  DEPBAR.LE SB1, 0x36 ;  /* 0x00009d800000791a */ /* 0x000fe80000000000 */
[----:B------:R-:W1:Y:S02]  /*01d0*/  UTCATOMSWS.FIND_AND_SET.ALIGN UP0, UR5, UR5 ;  /* 0x00000005000575e3 */ /* 0x000e640008000800 */
[----:B-1----:R-:W-:-:S04]  /*01e0*/  PLOP3.LUT P0, PT, PT, PT, UP0, 0x80, 0x8 ;  /* 0x000000000008781c */ /* 0x002fc80003f0f008 */
[----:B------:R-:W-:-:S04]  /*01f0*/  SEL R0, RZ, 0xffffffff, !P0 ;  /* 0xffffffffff007807 */ /* 0x000fc80004000000 */
[----:B------:R-:W-:Y:S01]  /*0200*/  ISETP.NE.AND P0, PT, R0, RZ, PT ;  /* 0x000000ff0000720c */ /* 0x000fe20003f05270 */
[----:B------:R-:W-:-:S12]  /*0210*/  IMAD.U32 R0, RZ, RZ, UR5 ;  /* 0x00000005ff007e24 */ /* 0x000fd8000f8e00ff */
[----:B------:R-:W-:Y:S05]  /*0220*/  @!P0 BRA `(.L_x_4) ;  /* 0xfffffffc00dc8947 */ /* 0x000fea000383ffff */
.L_x_3:
[C---:B------:R-:W-:Y:S01]  /*0230*/  VIADD R3, R0.reuse, 0x10 ;  /* 0x0000001000037836 */ /* 0x040fe20000000000 */
[----:B------:R-:W-:Y:S01]  /*0240*/  UMOV UR5, 0x50 ;  /* 0x0000005000057882 */ /* 0x000fe20000000000 */
[----:B------:R-:W-:Y:S01]  /*0250*/  SHF.L.U32 R2, R5, R0, RZ ;  /* 0x0000000005027219 */ /* 0x000fe200000006ff */
[----:B------:R-:W-:Y:S01]  /*0260*/  ULEA UR5, UR6, UR5, 0x18 ;  /* 0x0000000506057291 */ /* 0x000fe2000f8ec0ff */
[----:B------:R-:W-:Y:S01]  /*0270*/  IMAD.SHL.U32 R0, R0, 0x20, RZ ;  /* 0x0000002000007824 */ /* 0x000fe200078e00ff */
[----:B------:R-:W-:-:S04]  /*0280*/  SHF.L.U32 R3, R4, R3, RZ ;  /* 0x0000000304037219 */ /* 0x000fc800000006ff */
[----:B------:R-:W-:-:S05]  /*0290*/  LOP3.LUT R2, R3, R2, RZ, 0xfc, !PT ;  /* 0x0000000203027212 */ /* 0x000fca00078efcff */
[----:B------:R1:W-:Y:S04]  /*02a0*/  ATOMS.OR RZ, [UR5], R2 ;  /* 0x00000002ffff798c */ /* 0x0003e8000b000005 */
[----:B------:R1:W-:Y:S01]  /*02b0*/  STS [UR4], R0 ;  /* 0x00000000ff007988 */ /* 0x0003e20008000804 */
[----:B------:R-:W-:Y:S05]  /*02c0*/  BRA `(.L_x_2) ;  /* 0x0000000000107947 */ /* 0x000fea0003800000 */
.L_x_1:
[----:B------:R-:W-:Y:S01]  /*02d0*/  IMAD.MOV.U32 R0, RZ, RZ, -0x1 ;  /* 0xffffffffff007424 */ /* 0x000fe200078e00ff */
[----:B------:R-:W-:-:S04]  /*02e0*/  MOV R2, 0x310 ;  /* 0x0000031000027802 */ /* 0x000fc80000000f00 */
[----:B------:R1:W-:Y:S03]  /*02f0*/  STS [UR4], R0 ;  /* 0x00000000ff007988 */ /* 0x0003e60008000804 */
[----:B01----:R-:W-:Y:S05]  /*0300*/  CALL.REL.NOINC `($__internal_1_$__cuda_sm10x_tcgen05_guardrail_trap_phase_invalid_during_alloc) ;  /* 0x0000005c005c7944 */ /* 0x003fea0003c00000 */
.L_x_2:
[----:B------:R-:W-:Y:S05]  /*0310*/  WARPSYNC.ALL ;  /* 0x0000000000007948 */ /* 0x000fea0003800000 */
[----:B------:R-:W-:Y:S01]  /*0320*/  NOP ;  /* 0x0000000000007918 */ /* 0x000fe20000000000 */
.L_x_0:
[----:B------:R-:W2:Y:S08]  /*0330*/  LDC.64 R26, c[0x0][0x398] ;  /* 0x0000e600ff1a7b82 */ /* 0x000eb00000000a00 */
[----:B------:R-:W3:Y:S02]  /*0340*/  S2UR UR5, SR_CgaSize ;  /* 0x00000000000579c3 */ /* 0x000ee40000008a00 */
[----:B---3--:R-:W-:-:S12]  /*0350*/  UIMAD UR5, UR5, -0xa0, URZ ;  /* 0xffffff60050578a4 */ /* 0x008fd8000f8e02ff */
[----:B------:R-:W3:Y:S01]  /*0360*/  LDCU UR5, c[0x0][UR5+0x2b0] ;  /* 0x00005600050577ac */ /* 0x000ee20008000800 */
[----:B------:R-:W4:Y:S01]  /*0370*/  S2R R13, SR_CgaCtaId ;  /* 0x00000000000d7919 */ /* 0x000f220000008800 */
[----:B------:R-:W-:Y:S01]  /*0380*/  SHF.R.U32.HI R60, RZ, 0x5, R105 ;  /* 0x00000005ff3c7819 */ /* 0x000fe20000011669 */
[----:B------:R-:W5:Y:S08]  /*0390*/  S2UR UR4, SR_CTAID.X ;  /* 0x00000000000479c3 */ /* 0x000f700000002500 */
[----:B------:R-:W1:Y:S02]  /*03a0*/  LDC.64 R58, c[0x0][0x3a8] ;  /* 0x0000ea00ff3a7b82 */ /* 0x000e640000000a00 */
[----:B-12---:R-:W-:Y:S01]  /*03b0*/  VIADD R0, R27, 0x7f ;  /* 0x0000007f1b007836 */ /* 0x006fe20000000000 */
[----:B------:R-:W-:-:S04]  /*03c0*/  IABS R8, R27 ;  /* 0x0000001b00087213 */ /* 0x000fc80000000000 */
[----:B------:R-:W-:Y:S02]  /*03d0*/  SHF.R.S32.HI R3, RZ, 0x1f, R0 ;  /* 0x0000001fff037819 */ /* 0x000fe40000011400 */
[----:B-----5:R-:W-:Y:S01]  /*03e0*/  I2FP.F32.U32 R5, UR4 ;  /* 0x0000000400057c45 */ /* 0x020fe20008201000 */
[----:B------:R-:W1:Y:S01]  /*03f0*/  S2UR UR4, SR_CgaCtaId ;  /* 0x00000000000479c3 */ /* 0x000e620000008800 */
[----:B------:R-:W-:-:S03]  /*0400*/  LEA.HI R3, R3, R0, RZ, 0x7 ;  /* 0x0000000003037211 */ /* 0x000fc600078f38ff */
[----:B---3--:R-:W-:Y:S01]  /*0410*/  FMUL R5, R5, UR5 ;  /* 0x0000000505057c20 */ /* 0x008fe20008400000 */
[----:B------:R-:W-:-:S05]  /*0420*/  SHF.R.S32.HI R3, RZ, 0x7, R3 ;  /* 0x00000007ff037819 */ /* 0x000fca0000011403 */
[----:B------:R-:W-:Y:S01]  /*0430*/  IMAD.SHL.U32 R4, R3, 0x8, RZ ;  /* 0x0000000803047824 */ /* 0x000fe200078e00ff */
[----:B------:R-:W-:Y:S04]  /*0440*/  F2I.U32.TRUNC.NTZ R5, R5 ;  /* 0x0000000500057305 */ /* 0x000fe8000020f000 */
[----:B------:R-:W-:-:S04]  /*0450*/  IABS R7, R4 ;  /* 0x0000000400077213 */ /* 0x000fc80000000000 */
[----:B------:R-:W2:Y:S08]  /*0460*/  I2F.RP R0, R7 ;  /* 0x0000000700007306 */ /* 0x000eb00000209400 */
[----:B--2---:R-:W2:Y:S02]  /*0470*/  MUFU.RCP R0, R0 ;  /* 0x0000000000007308 */ /* 0x004ea40000001000 */
[----:B--2---:R-:W-:Y:S01]  /*0480*/  VIADD R2, R0, 0xffffffe ;  /* 0x0ffffffe00027836 */ /* 0x004fe20000000000 */
[----:B------:R-:W-:-:S05]  /*0490*/  IABS R0, R5 ;  /* 0x0000000500007213 */ /* 0x000fca0000000000 */
[----:B------:R2:W3:Y:S02]  /*04a0*/  F2I.FTZ.U32.TRUNC.NTZ R3, R2 ;  /* 0x0000000200037305 */ /* 0x0004e4000021f000 */
[----:B--2---:R-:W-:Y:S02]  /*04b0*/  IMAD.MOV.U32 R2, RZ, RZ, RZ ;  /* 0x000000ffff027224 */ /* 0x004fe400078e00ff */
[----:B---3--:R-:W-:-:S04]  /*04c0*/  IMAD.MOV R6, RZ, RZ, -R3 ;  /* 0x000000ffff067224 */ /* 0x008fc800078e0a03 */
[----:B------:R-:W-:Y:S01]  /*04d0*/  IMAD R9, R6, R7, RZ ;  /* 0x0000000706097224 */ /* 0x000fe200078e02ff */
[----:B------:R-:W-:-:S03]  /*04e0*/  IABS R6, R4 ;  /* 0x0000000400067213 */ /* 0x000fc60000000000 */
[----:B------:R-:W-:-:S04]  /*04f0*/  IMAD.HI.U32 R3, R3, R9, R2 ;  /* 0x0000000903037227 */ /* 0x000fc800078e0002 */
[----:B------:R-:W-:Y:S02]  /*0500*/  IMAD.MOV R2, RZ, RZ, -R6 ;  /* 0x000000ffff027224 */ /* 0x000fe400078e0a06 */
[----:B------:R-:W-:-:S04]  /*0510*/  IMAD.HI.U32 R3, R3, R0, RZ ;  /* 0x0000000003037227 */ /* 0x000fc800078e00ff */
[----:B------:R-:W-:Y:S01]  /*0520*/  IMAD R0, R3, R2, R0 ;  /* 0x0000000203007224 */ /* 0x000fe200078e0200 */
[----:B------:R-:W-:Y:S04]  /*0530*/  BAR.SYNC.DEFER_BLOCKING 0x0 ;  /* 0x0000000000007b1d */ /* 0x000fe80000010000 */
[----:B------:R-:W-:-:S13]  /*0540*/  ISETP.GT.U32.AND P2, PT, R7, R0, PT ;  /* 0x000000000700720c */ /* 0x000fda0003f44070 */
[----:B------:R-:W-:Y:S02]  /*0550*/  @!P2 IMAD.IADD R0, R0, 0x1, -R7 ;  /* 0x000000010000a824 */ /* 0x000fe400078e0a07 */
[----:B------:R-:W-:Y:S01]  /*0560*/  @!P2 VIADD R3, R3, 0x1 ;  /* 0x000000010303a836 */ /* 0x000fe20000000000 */
[----:B------:R-:W-:Y:S02]  /*0570*/  ISETP.NE.AND P2, PT, R4, RZ, PT ;  /* 0x000000ff0400720c */ /* 0x000fe40003f45270 */
[----:B------:R-:W-:Y:S02]  /*0580*/  ISETP.GE.U32.AND P0, PT, R0, R7, PT ;  /* 0x000000070000720c */ /* 0x000fe40003f06070 */
[----:B------:R-:W-:-:S04]  /*0590*/  LOP3.LUT R0, R5, R4, RZ, 0x3c, !PT ;  /* 0x0000000405007212 */ /* 0x000fc800078e3cff */
[----:B------:R-:W-:Y:S01]  /*05a0*/  ISETP.GE.AND P3, PT, R0, RZ, PT ;  /* 0x000000ff0000720c */ /* 0x000fe20003f66270 */
[----:B------:R-:W-:-:S06]  /*05b0*/  VIADD R0, R26, 0x7f ;  /* 0x0000007f1a007836 */ /* 0x000fcc0000000000 */
[----:B------:R-:W-:-:S04]  /*05c0*/  @P0 VIADD R3, R3, 0x1 ;  /* 0x0000000103030836 */ /* 0x000fc80000000000 */
[----:B------:R-:W-:Y:S01]  /*05d0*/  IMAD.MOV.U32 R2, RZ, RZ, R3 ;  /* 0x000000ffff027224 */ /* 0x000fe200078e0003 */
[----:B------:R-:W-:-:S03]  /*05e0*/  SHF.R.S32.HI R3, RZ, 0x1f, R0 ;  /* 0x0000001fff037819 */ /* 0x000fc60000011400 */
[----:B------:R-:W-:Y:S01]  /*05f0*/  @!P3 IMAD.MOV R2, RZ, RZ, -R2 ;  /* 0x000000ffff02b224 */ /* 0x000fe200078e0a02 */
[----:B------:R-:W-:Y:S02]  /*0600*/  @!P2 LOP3.LUT R2, RZ, R4, RZ, 0x33, !PT ;  /* 0x00000004ff02a212 */ /* 0x000fe400078e33ff */
[----:B------:R-:W-:-:S03]  /*0610*/  LEA.HI R3, R3, R0, RZ, 0x7 ;  /* 0x0000000003037211 */ /* 0x000fc600078f38ff */
[----:B------:R-:W-:Y:S02]  /*0620*/  IMAD.SHL.U32 R10, R2, 0x8, RZ ;  /* 0x00000008020a7824 */ /* 0x000fe400078e00ff */
[----:B------:R-:W-:-:S03]  /*0630*/  IMAD.MOV R2, RZ, RZ, -R2 ;  /* 0x000000ffff027224 */ /* 0x000fc600078e0a02 */
[----:B------:R-:W-:Y:S01]  /*0640*/  LEA.HI.SX32 R3, R3, -R10, 0x19 ;  /* 0x8000000a03037211 */ /* 0x000fe200078fcaff */
[----:B------:R-:W-:-:S03]  /*0650*/  IMAD R12, R4, R2, R5 ;  /* 0x00000002040c7224 */ /* 0x000fc600078e0205 */
[----:B------:R-:W-:Y:S02]  /*0660*/  VIMNMX R11, PT, PT, R3, 0x8, PT ;  /* 0x00000008030b7848 */ /* 0x000fe40003fe0100 */
[----:B------:R-:W-:Y:S02]  /*0670*/  IABS R9, R12 ;  /* 0x0000000c00097213 */ /* 0x000fe40000000000 */
[-C--:B------:R-:W-:Y:S02]  /*0680*/  IABS R7, R11.reuse ;  /* 0x0000000b00077213 */ /* 0x080fe40000000000 */
[----:B------:R-:W-:Y:S02]  /*0690*/  IABS R4, R11 ;  /* 0x0000000b00047213 */ /* 0x000fe40000000000 */
[----:B------:R-:W2:Y:S08]  /*06a0*/  I2F.RP R0, R7 ;  /* 0x0000000700007306 */ /* 0x000eb00000209400 */
[----:B--2---:R-:W2:Y:S02]  /*06b0*/  MUFU.RCP R0, R0 ;  /* 0x0000000000007308 */ /* 0x004ea40000001000 */
[----:B--2---:R-:W-:-:S02]  /*06c0*/  VIADD R3, R0, 0xffffffe ;  /* 0x0ffffffe00037836 */ /* 0x004fc40000000000 */
[----:B------:R-:W-:-:S04]  /*06d0*/  IMAD.MOV R0, RZ, RZ, -R4 ;  /* 0x000000ffff007224 */ /* 0x000fc800078e0a04 */
[----:B------:R-:W2:Y:S02]  /*06e0*/  F2I.FTZ.U32.TRUNC.NTZ R3, R3 ;  /* 0x0000000300037305 */ /* 0x000ea4000021f000 */
[----:B--2---:R-:W-:-:S04]  /*06f0*/  IMAD.MOV R6, RZ, RZ, -R3 ;  /* 0x000000ffff067224 */ /* 0x004fc800078e0a03 */
[----:B------:R-:W-:Y:S02]  /*0700*/  IMAD.MOV.U32 R2, RZ, RZ, R6 ;  /* 0x000000ffff027224 */ /* 0x000fe400078e0006 */
[----:B------:R-:W2:Y:S02]  /*0710*/  I2F.RP R6, R8 ;  /* 0x0000000800067306 */ /* 0x000ea40000209400 */
[----:B------:R-:W-:Y:S02]  /*0720*/  IMAD R5, R2, R7, RZ ;  /* 0x0000000702057224 */ /* 0x000fe400078e02ff */
[----:B------:R-:W-:-:S04]  /*0730*/  IMAD.MOV.U32 R2, RZ, RZ, RZ ;  /* 0x000000ffff027224 */ /* 0x000fc800078e00ff */
[----:B------:R-:W-:Y:S01]  /*0740*/  IMAD.HI.U32 R2, R3, R5, R2 ;  /* 0x0000000503027227 */ /* 0x000fe200078e0002 */
[----:B------:R-:W-:Y:S02]  /*0750*/  IABS R3, R26 ;  /* 0x0000001a00037213 */ /* 0x000fe40000000000 */
[----:B------:R-:W-:-:S03]  /*0760*/  LOP3.LUT R5, R105, 0x7f, RZ, 0xc0, !PT ;  /* 0x0000007f69057812 */ /* 0x000fc600078ec0ff */
[----:B------:R-:W-:Y:S01]  /*0770*/  IMAD.HI.U32 R2, R2, R9, RZ ;  /* 0x0000000902027227 */ /* 0x000fe200078e00ff */
[----:B--2---:R-:W2:Y:S03]  /*0780*/  MUFU.RCP R6, R6 ;  /* 0x0000000600067308 */ /* 0x004ea60000001000 */
[----:B------:R-:W-:Y:S02]  /*0790*/  IMAD R0, R2, R0, R9 ;  /* 0x0000000002007224 */ /* 0x000fe400078e0209 */
[----:B------:R-:W-:-:S03]  /*07a0*/  IMAD.MOV.U32 R9, RZ, RZ, R3 ;  /* 0x000000ffff097224 */ /* 0x000fc600078e0003 */
[----:B------:R-:W-:Y:S01]  /*07b0*/  ISETP.GT.U32.AND P2, PT, R7, R0, PT ;  /* 0x000000000700720c */ /* 0x000fe20003f44070 */
[----:B------:R-:W3:Y:S01]  /*07c0*/  I2F.RP R3, R9 ;  /* 0x0000000900037306 */ /* 0x000ee20000209400 */
[----:B--2---:R-:W-:-:S11]  /*07d0*/  VIADD R6, R6, 0xffffffe ;  /* 0x0ffffffe06067836 */ /* 0x004fd60000000000 */
[----:B------:R-:W-:Y:S02]  /*07e0*/  @!P2 IMAD.IADD R0, R0, 0x1, -R7 ;  /* 0x000000010000a824 */ /* 0x000fe400078e0a07 */
[----:B------:R-:W-:Y:S01]  /*07f0*/  @!P2 VIADD R2, R2, 0x1 ;  /* 0x000000010202a836 */ /* 0x000fe20000000000 */
[----:B---3--:R-:W2:Y:S01]  /*0800*/  MUFU.RCP R3, R3 ;  /* 0x0000000300037308 */ /* 0x008ea20000001000 */
[----:B------:R-:W-:Y:S02]  /*0810*/  ISETP.NE.AND P2, PT, R11, RZ, PT ;  /* 0x000000ff0b00720c */ /* 0x000fe40003f45270 */
[----:B------:R-:W-:Y:S02]  /*0820*/  ISETP.GE.U32.AND P0, PT, R0, R7, PT ;  /* 0x000000070000720c */ /* 0x000fe40003f06070 */
[----:B------:R-:W-:-:S04]  /*0830*/  LOP3.LUT R0, R12, R11, RZ, 0x3c, !PT ;  /* 0x0000000b0c007212 */ /* 0x000fc800078e3cff */
[----:B------:R-:W-:Y:S02]  /*0840*/  ISETP.GE.AND P3, PT, R0, RZ, PT ;  /* 0x000000ff0000720c */ /* 0x000fe40003f66270 */
[----:B------:R-:W-:-:S04]  /*0850*/  MOV R0, 0x400 ;  /* 0x0000040000007802 */ /* 0x000fc80000000f00 */
[----:B------:R-:W-:Y:S01]  /*0860*/  R2UR UR8, R0 ;  /* 0x00000000000872ca */ /* 0x000fe200000e0000 */
[----:B------:R-:W-:Y:S02]  /*0870*/  @P0 VIADD R2, R2, 0x1 ;  /* 0x0000000102020836 */ /* 0x000fe40000000000 */
[----:B--2---:R-:W-:Y:S02]  /*0880*/  VIADD R4, R3, 0xffffffe ;  /* 0x0ffffffe03047836 */ /* 0x004fe40000000000 */
[----:B------:R-:W-:Y:S02]  /*0890*/  IMAD.MOV.U32 R102, RZ, RZ, R2 ;  /* 0x000000ffff667224 */ /* 0x000fe400078e0002 */
[----:B------:R-:W2:Y:S02]  /*08a0*/  F2I.FTZ.U32.TRUNC.NTZ R3, R4 ;  /* 0x0000000400037305 */ /* 0x000ea4000021f000 */
[----:B------:R-:W-:Y:S01]  /*08b0*/  @!P3 IMAD.MOV R102, RZ, RZ, -R102 ;  /* 0x000000ffff66b224 */ /* 0x000fe200078e0a66 */
[----:B------:R-:W-:-:S02]  /*08c0*/  @!P2 LOP3.LUT R102, RZ, R11, RZ, 0x33, !PT ;  /* 0x0000000bff66a212 */ /* 0x000fc400078e33ff */
[----:B------:R-:W-:Y:S01]  /*08d0*/  ISETP.NE.AND P2, PT, R26, RZ, PT ;  /* 0x000000ff1a00720c */ /* 0x000fe20003f45270 */
[----:B-1----:R-:W-:Y:S02]  /*08e0*/  ULEA UR8, UR4, UR8, 0x18 ;  /* 0x0000000804087291 */ /* 0x002fe4000f8ec0ff */
[----:B------:R-:W-:Y:S02]  /*08f0*/  IMAD.MOV R0, RZ, RZ, -R102 ;  /* 0x000000ffff007224 */ /* 0x000fe400078e0a66 */
[----:B------:R-:W-:Y:S02]  /*0900*/  IMAD.SHL.U32 R102, R102, 0x80, RZ ;  /* 0x0000008066667824 */ /* 0x000fe400078e00ff */
[----:B------:R-:W-:Y:S02]  /*0910*/  IMAD R0, R11, R0, R12 ;  /* 0x000000000b007224 */ /* 0x000fe400078e020c */
[----:B--2---:R-:W-:Y:S01]  /*0920*/  IMAD.MOV R2, RZ, RZ, -R3 ;  /* 0x000000ffff027224 */ /* 0x004fe200078e0a03 */
[----:B------:R-:W1:Y:S01]  /*0930*/  LDS R12, [UR8] ;  /* 0x00000008ff0c7984 */ /* 0x000e620008000800 */
[----:B------:R-:W-:-:S02]  /*0940*/  IMAD.IADD R0, R10, 0x1, R0 ;  /* 0x000000010a007824 */ /* 0x000fc400078e0200 */
[----:B------:R-:W-:Y:S02]  /*0950*/  IMAD R7, R2, R9, RZ ;  /* 0x0000000902077224 */ /* 0x000fe400078e02ff */
[----:B------:R-:W-:Y:S02]  /*0960*/  IMAD R104, R0, 0x80, R5 ;  /* 0x0000008000687824 */ /* 0x000fe400078e0205 */
[----:B------:R-:W-:Y:S02]  /*0970*/  IMAD.MOV.U32 R2, RZ, RZ, RZ ;  /* 0x000000ffff027224 */ /* 0x000fe400078e00ff */
[----:B------:R-:W-:Y:S01]  /*0980*/  IMAD.SHL.U32 R0, R60, 0x200000, RZ ;  /* 0x002000003c007824 */ /* 0x000fe200078e00ff */
[----:B------:R-:W-:Y:S01]  /*0990*/  IABS R4, R104 ;  /* 0x0000006800047213 */ /* 0x000fe20000000000 */
[----:B------:R-:W-:Y:S01]  /*09a0*/  IMAD.HI.U32 R2, R3, R7, R2 ;  /* 0x0000000703027227 */ /* 0x000fe200078e0002 */
[----:B------:R-:W-:Y:S01]  /*09b0*/  BAR.SYNC.DEFER_BLOCKING 0x0 ;  /* 0x0000000000007b1d */ /* 0x000fe20000010000 */
[----:B------:R-:W-:-:S02]  /*09c0*/  ISETP.GE.AND P3, PT, R104, RZ, PT ;  /* 0x000000ff6800720c */ /* 0x000fc40003f66270 */
[----:B------:R-:W-:Y:S02]  /*09d0*/  LOP3.LUT R0, R0, 0x600000, RZ, 0xc0, !PT ;  /* 0x0060000000007812 */ /* 0x000fe400078ec0ff */
[----:B------:R-:W-:Y:S01]  /*09e0*/  IMAD.HI.U32 R2, R2, R4, RZ ;  /* 0x0000000402027227 */ /* 0x000fe200078e00ff */
[----:B------:R2:W3:Y:S01]  /*09f0*/  F2I.FTZ.U32.TRUNC.NTZ R3, R6 ;  /* 0x0000000600037305 */ /* 0x0004e2000021f000 */
[----:B------:R-:W-:Y:S02]  /*0a00*/  R2UR UR4, R0 ;  /* 0x00000000000472ca */ /* 0x000fe400000e0000 */
[----:B------:R-:W-:Y:S01]  /*0a10*/  IMAD.MOV R2, RZ, RZ, -R2 ;  /* 0x000000ffff027224 */ /* 0x000fe200078e0a02 */
[----:B------:R-:W-:-:S03]  /*0a20*/  SHF.R.U32.HI R0, RZ, 0x6, R105 ;  /* 0x00000006ff007819 */ /* 0x000fc60000011669 */
[----:B------:R-:W-:Y:S02]  /*0a30*/  IMAD R4, R9, R2, R4 ;  /* 0x0000000209047224 */ /* 0x000fe400078e0204 */
[----:B------:R-:W-:Y:S01]  /*0a40*/  IMAD.SHL.U32 R2, R60, 0x8, RZ ;  /* 0x000000083c027824 */ /* 0x000fe200078e00ff */
[----:B--2---:R-:W2:Y:S01]  /*0a50*/  LDC.64 R6, c[0x0][0x3a0] ;  /* 0x0000e800ff067b82 */ /* 0x004ea20000000a00 */
[----:B----4-:R-:W-:Y:S01]  /*0a60*/  IMAD R5, R13, 0x40, R0 ;  /* 0x000000400d057824 */ /* 0x010fe200078e0200 */
[----:B------:R-:W-:Y:S02]  /*0a70*/  ISETP.GT.U32.AND P0, PT, R9, R4, PT ;  /* 0x000000040900720c */ /* 0x000fe40003f04070 */
[----:B------:R-:W-:Y:S01]  /*0a80*/  LOP3.LUT R2, R2, 0x20, RZ, 0xc0, !PT ;  /* 0x0000002002027812 */ /* 0x000fe200078ec0ff */
[----:B---3--:R-:W-:Y:S01]  /*0a90*/  IMAD.MOV R11, RZ, RZ, -R3 ;  /* 0x000000ffff0b7224 */ /* 0x008fe200078e0a03 */
[----:B------:R-:W-:Y:S02]  /*0aa0*/  LOP3.LUT R10, R102, 0x43, R5, 0xf8, !PT ;  /* 0x00000043660a7812 */ /* 0x000fe400078ef805 */
[----:B------:R-:W-:Y:S01]  /*0ab0*/  R2UR UR10, R2 ;  /* 0x00000000020a72ca */ /* 0x000fe200000e0000 */
[----:B------:R-:W-:Y:S01]  /*0ac0*/  IMAD R11, R11, R8, RZ ;  /* 0x000000080b0b7224 */ /* 0x000fe200078e02ff */
[----:B------:R-:W-:Y:S01]  /*0ad0*/  IABS R21, R10 ;  /* 0x0000000a00157213 */ /* 0x000fe20000000000 */
[----:B------:R-:W-:Y:S01]  /*0ae0*/  IMAD.MOV.U32 R2, RZ, RZ, RZ ;  /* 0x000000ffff027224 */ /* 0x000fe200078e00ff */
[----:B------:R-:W-:-:S02]  /*0af0*/  LOP3.LUT R24, R10, 0x4, RZ, 0xfc, !PT ;  /* 0x000000040a187812 */ /* 0x000fc400078efcff */
[----:B------:R-:W-:Y:S01]  /*0b00*/  LOP3.LUT R30, R10, 0x8, RZ, 0xfc, !PT ;  /* 0x000000080a1e7812 */ /* 0x000fe200078efcff */
[----:B------:R-:W-:Y:S01]  /*0b10*/  @!P0 IMAD.IADD R4, R4, 0x1, -R9 ;  /* 0x0000000104048824 */ /* 0x000fe200078e0a09 */
[----:B-1----:R-:W-:Y:S01]  /*0b20*/  R2UR UR9, R12 ;  /* 0x000000000c0972ca */ /* 0x002fe200000e0000 */
[----:B------:R-:W-:Y:S01]  /*0b30*/  IMAD.HI.U32 R20, R3, R11, R2 ;  /* 0x0000000b03147227 */ /* 0x000fe200078e0002 */
[----:B------:R-:W-:Y:S02]  /*0b40*/  IABS R23, R24 ;  /* 0x0000001800177213 */ /* 0x000fe40000000000 */
[----:B------:R-:W-:Y:S02]  /*0b50*/  ISETP.GT.U32.AND P0, PT, R9, R4, PT ;  /* 0x000000040900720c */ /* 0x000fe40003f04070 */
[----:B------:R-:W-:Y:S01]  /*0b60*/  IABS R25, R30 ;  /* 0x0000001e00197213 */ /* 0x000fe20000000000 */
[----:B------:R-:W-:-:S10]  /*0b70*/  IMAD.HI.U32 R0, R20, R21, RZ ;  /* 0x0000001514007227 */ /* 0x000fd400078e00ff */
[----:B------:R-:W-:Y:S01]  /*0b80*/  @!P0 IMAD.IADD R4, R4, 0x1, -R9 ;  /* 0x0000000104048824 */ /* 0x000fe200078e0a09 */
[----:B------:R-:W-:Y:S06]  /*0b90*/  @P1 BRA `(.L_x_5) ;  /* 0x0000000000181947 */ /* 0x000fec0003800000 */
[----:B------:R-:W-:Y:S01]  /*0ba0*/  ELECT P0, URZ, PT ;  /* 0x0000000000ff782f */ /* 0x000fe20003800000 */
[----:B------:R-:W-:Y:S01]  /*0bb0*/  IMAD.MOV.U32 R2, RZ, RZ, 0x1 ;  /* 0x00000001ff027424 */ /* 0x000fe200078e00ff */
[----:B------:R-:W-:Y:S11]  /*0bc0*/  UVIRTCOUNT.DEALLOC.SMPOOL 0x80 ;  /* 0x000000800000784c */ /* 0x000ff60000000000 */
[----:B------:R-:W-:-:S04]  /*0bd0*/  @P0 MOV R12, 0x40 ;  /* 0x00000040000c0802 */ /* 0x000fc80000000f00 */
[----:B------:R-:W-:-:S05]  /*0be0*/  @P0 LEA R13, R13, R12, 0x18 ;  /* 0x0000000c0d0d0211 */ /* 0x000fca00078ec0ff */
[----:B------:R1:W-:Y:S02]  /*0bf0*/  @P0 STS.U8 [R13], R2 ;  /* 0x000000020d000388 */ /* 0x0003e40000000000 */
.L_x_5:
[----:B------:R-:W-:Y:S01]  /*0c00*/  IMAD.MOV R3, RZ, RZ, -R0 ;  /* 0x000000ffff037224 */ /* 0x000fe200078e0a00 */
[----:B------:R-:W-:Y:S01]  /*0c10*/  SHF.R.U32.HI R103, RZ, 0x7, R105 ;  /* 0x00000007ff677819 */ /* 0x000fe20000011669 */
[----:B------:R-:W-:Y:S01]  /*0c20*/  IMAD.HI.U32 R0, R20, R25, RZ ;  /* 0x0000001914007227 */ /* 0x000fe200078e00ff */
[----:B------:R-:W-:Y:S01]  /*0c30*/  UIADD3 UR10, UPT, UPT, UR10, UR4, UR9 ;  /* 0x000000040a0a7290 */ /* 0x000fe2000fffe009 */
[----:B------:R-:W-:Y:S01]  /*0c40*/  PRMT R108, RZ, 0x7610, R108 ;  /* 0x00007610ff6c7816 */ /* 0x000fe2000000006c */
[----:B------:R-:W-:Y:S01]  /*0c50*/  UMOV UR5, 0x1 ;  /* 0x0000000100057882 */ /* 0x000fe20000000000 */
[----:B------:R-:W-:Y:S01]  /*0c60*/  IMAD R21, R8, R3, R21 ;  /* 0x0000000308157224 */ /* 0x000fe200078e0215 */
[----:B------:R-:W-:Y:S01]  /*0c70*/  SGXT.U32 R103, R103, 0x1 ;  /* 0x000000016767781a */ /* 0x000fe20000000000 */
[----:B------:R-:W-:Y:S01]  /*0c80*/  IMAD.MOV R3, RZ, RZ, -R0 ;  /* 0x000000ffff037224 */ /* 0x000fe200078e0a00 */
[----:B------:R-:W-:Y:S01]  /*0c90*/  LOP3.LUT R0, R105, 0xff, RZ, 0xc0, !PT ;  /* 0x000000ff69007812 */ /* 0x000fe200078ec0ff */
[----:B------:R-:W-:Y:S01]  /*0ca0*/  @!P3 IMAD.MOV R4, RZ, RZ, -R4 ;  /* 0x000000ffff04b224 */ /* 0x000fe200078e0a04 */
[----:B------:R-:W-:Y:S01]  /*0cb0*/  @!P2 LOP3.LUT R4, RZ, R26, RZ, 0x33, !PT ;  /* 0x0000001aff04a212 */ /* 0x000fe200078e33ff */
[C---:B------:R-:W-:Y:S01]  /*0cc0*/  IMAD R9, R103.reuse, R58, RZ ;  /* 0x0000003a67097224 */ /* 0x040fe200078e02ff */
[----:B------:R-:W-:Y:S01]  /*0cd0*/  ISETP.NE.U32.AND P2, PT, R0, RZ, PT ;  /* 0x000000ff0000720c */ /* 0x000fe20003f45070 */
[----:B------:R-:W-:Y:S01]  /*0ce0*/  STTM.x32 tmem[UR10], RZ ;  /* 0x000000ff000079ed */ /* 0x000fe200082c000a */
[----:B------:R-:W3:Y:S01]  /*0cf0*/  FENCE.VIEW.ASYNC.T ;  /* 0x00000000000073c6 */ /* 0x000ee20000000200 */
[----:B------:R-:W-:Y:S01]  /*0d00*/  IMAD R11, R58, 0x2, R9 ;  /* 0x000000023a0b7824 */ /* 0x000fe200078e0209 */
[----:B------:R-:W-:Y:S01]  /*0d10*/  UIADD3 UR11, UPT, UPT, UR8, 0xc000, URZ ;  /* 0x0000c000080b7890 */ /* 0x000fe2000fffe0ff */
[----:B--2---:R-:W-:Y:S01]  /*0d20*/  IMAD R62, R4, R7, RZ ;  /* 0x00000007043e7224 */ /* 0x004fe200078e02ff */
[----:B------:R-:W2:Y:S01]  /*0d30*/  LDCU.128 UR12, c[0x0][0x380] ;  /* 0x00007000ff0c77ac */ /* 0x000ea20008000c00 */
[----:B------:R-:W-:Y:S01]  /*0d40*/  IMAD R5, R58, 0x2, R11 ;  /* 0x000000023a057824 */ /* 0x000fe200078e020b */
[C---:B------:R-:W-:Y:S01]  /*0d50*/  LOP3.LUT R107, R103.reuse, 0x8, RZ, 0xfc, !PT ;  /* 0x00000008676b7812 */ /* 0x040fe200078efcff */
[----:B------:R-:W-:Y:S01]  /*0d60*/  VIADD R7, R6, 0x3f ;  /* 0x0000003f06077836 */ /* 0x000fe20000000000 */
[----:B------:R-:W-:Y:S01]  /*0d70*/  LOP3.LUT R109, R103, 0xa, RZ, 0xfc, !PT ;  /* 0x0000000a676d7812 */ /* 0x000fe200078efcff */
[----:B------:R-:W-:-:S02]  /*0d80*/  IMAD R73, R58, 0x4, R5 ;  /* 0x000000043a497824 */ /* 0x000fc400078e0205 */
[----:B-1----:R-:W-:Y:S01]  /*0d90*/  IMAD.HI.U32 R2, R20, R23, RZ ;  /* 0x0000001714027227 */ /* 0x002fe200078e00ff */
[----:B---3--:R-:W-:Y:S01]  /*0da0*/  VOTEU.ALL UP0, P2 ;  /* 0x0000000000ff7886 */ /* 0x008fe20001000000 */
[----:B------:R-:W-:Y:S01]  /*0db0*/  VOTEU.ALL UP1, P2 ;  /* 0x0000000000ff7886 */ /* 0x000fe20001020000 */
[----:B------:R-:W-:Y:S01]  /*0dc0*/  ISETP.GT.AND P0, PT, R7, 0x3f, PT ;  /* 0x0000003f0700780c */ /* 0x000fe20003f04270 */
[----:B------:R-:W-:Y:S01]  /*0dd0*/  IMAD R71, R58, 0x2, R73 ;  /* 0x000000023a477824 */ /* 0x000fe200078e0249 */
[----:B------:R-:W-:Y:S01]  /*0de0*/  PRMT R110, RZ, 0x7610, R110 ;  /* 0x00007610ff6e7816 */ /* 0x000fe2000000006e */
[----:B------:R-:W-:Y:S01]  /*0df0*/  IMAD.SHL.U32 R100, R62, 0x2, RZ ;  /* 0x000000023e647824 */ /* 0x000fe200078e00ff */
[----:B------:R-:W-:-:S04]  /*0e00*/  @!UP0 UIADD3 UR6, UPT, UPT, -UR5, 0x100000, URZ ;  /* 0x0010000005068890 */ /* 0x000fc8000fffe1ff */
[----:B------:R-:W-:Y:S02]  /*0e10*/  @!UP0 USHF.L.U32 UR7, UR6, 0xb, URZ ;  /* 0x0000000b06078899 */ /* 0x000fe400080006ff */
[----:B------:R-:W-:Y:S01]  /*0e20*/  @!UP0 USHF.L.U32 UR6, UR6, 0x1, URZ ;  /* 0x0000000106068899 */ /* 0x000fe200080006ff */
[----:B------:R-:W-:Y:S01]  /*0e30*/  BAR.SYNC.DEFER_BLOCKING 0x0 ;  /* 0x0000000000007b1d */ /* 0x000fe20000010000 */
[----:B------:R-:W-:Y:S01]  /*0e40*/  IMAD R69, R58, 0x2, R71 ;  /* 0x000000023a457824 */ /* 0x000fe200078e0247 */
[----:B------:R-:W-:Y:S01]  /*0e50*/  ISETP.LT.AND P4, PT, R107, R6, P0 ;  /* 0x000000066b00720c */ /* 0x000fe20000781270 */
[----:B------:R-:W-:Y:S01]  /*0e60*/  IMAD.MOV R2, RZ, RZ, -R2 ;  /* 0x000000ffff027224 */ /* 0x000fe200078e0a02 */
[----:B--2---:R-:W-:Y:S01]  /*0e70*/  IADD3 R28, P5, PT, R100, UR12, RZ ;  /* 0x0000000c641c7c10 */ /* 0x004fe2000ffbe0ff */
[----:B------:R-:W-:Y:S01]  /*0e80*/  IMAD R63, R58, 0x4, R69 ;  /* 0x000000043a3f7824 */ /* 0x000fe200078e0245 */
[----:B------:R-:W-:Y:S01]  /*0e90*/  LOP3.LUT R111, R103, 0x10, RZ, 0xfc, !PT ;  /* 0x00000010676f7812 */ /* 0x000fe200078efcff */
[----:B------:R-:W-:Y:S01]  /*0ea0*/  IMAD R23, R8, R2, R23 ;  /* 0x0000000208177224 */ /* 0x000fe200078e0217 */
[----:B------:R-:W-:Y:S01]  /*0eb0*/  LEA.HI.X.SX32 R4, R62, UR13, 0x1, P5 ;  /* 0x0000000d3e047c11 */ /* 0x000fe2000a8f0eff */
[----:B------:R-:W-:Y:S01]  /*0ec0*/  IMAD R61, R58, 0x2, R63 ;  /* 0x000000023a3d7824 */ /* 0x000fe200078e023f */
[----:B------:R-:W-:Y:S01]  /*0ed0*/  LEA R2, P5, R73, R28, 0x1 ;  /* 0x0000001c49027211 */ /* 0x000fe200078a08ff */
[----:B------:R-:W-:Y:S01]  /*0ee0*/  IMAD R25, R8, R3, R25 ;  /* 0x0000000308197224 */ /* 0x000fe200078e0219 */
[----:B------:R-:W-:Y:S01]  /*0ef0*/  ISETP.LT.AND P3, PT, R109, R6, P0 ;  /* 0x000000066d00720c */ /* 0x000fe20000761270 */
[C---:B------:R-:W-:Y:S01]  /*0f00*/  IMAD R65, R58.reuse, 0x2, R61 ;  /* 0x000000023a417824 */ /* 0x040fe200078e023d */
[----:B------:R-:W-:Y:S01]  /*0f10*/  LEA.HI.X.SX32 R3, R73, R4, 0x1, P5 ;  /* 0x0000000449037211 */ /* 0x000fe200028f0eff */
[----:B------:R-:W1:Y:S01]  /*0f20*/  LDCU UR4, c[0x0][0x3b0] ;  /* 0x00007600ff0477ac */ /* 0x000e620008000800 */
[----:B------:R-:W2:Y:S02]  /*0f30*/  FENCE.VIEW.ASYNC.S ;  /* 0x00000000000073c6 */ /* 0x000ea40000000000 */
[----:B--2---:R2:W3:Y:S02]  /*0f40*/  @!UP1 SYNCS.EXCH.64 URZ, [UR11], UR6 ;  /* 0x000000060bff95b2 */ /* 0x0044e40008000100 */
[----:B---3--:R-:W-:Y:S01]  /*0f50*/  BAR.SYNC.DEFER_BLOCKING 0x0 ;  /* 0x0000000000007b1d */ /* 0x008fe20000010000 */
[----:B------:R-:W-:-:S04]  /*0f60*/  IMAD R67, R58, 0x4, R65 ;  /* 0x000000043a437824 */ /* 0x000fc800078e0241 */
[----:B------:R-:W-:-:S04]  /*0f70*/  IMAD R29, R58, 0x2, R67 ;  /* 0x000000023a1d7824 */ /* 0x000fc800078e0243 */
[----:B------:R-:W-:Y:S01]  /*0f80*/  IMAD R33, R58, 0x2, R29 ;  /* 0x000000023a217824 */ /* 0x000fe200078e021d */
[----:B------:R-:W-:-:S03]  /*0f90*/  ISETP.LT.AND P5, PT, R111, R6, P0 ;  /* 0x000000066f00720c */ /* 0x000fc600007a1270 */
[----:B------:R-:W-:Y:S01]  /*0fa0*/  IMAD R17, R58, 0x4, R33 ;  /* 0x000000043a117824 */ /* 0x000fe200078e0221 */
[----:B------:R-:W-:-:S03]  /*0fb0*/  LOP3.LUT R113, R103, 0x12, RZ, 0xfc, !PT ;  /* 0x0000001267717812 */ /* 0x000fc600078efcff */
[C---:B------:R-:W-:Y:S01]  /*0fc0*/  IMAD R31, R58.reuse, 0x2, R17 ;  /* 0x000000023a1f7824 */ /* 0x040fe200078e0211 */
[----:B------:R3:W4:Y:S01]  /*0fd0*/  @P4 LDG.E.U16 R108, desc[UR18][R2.64] ;  /* 0x00000012026c4981 */ /* 0x000722000c1e1500 */
[C---:B------:R-:W-:Y:S02]  /*0fe0*/  LEA R12, P4, R71.reuse, R28, 0x1 ;  /* 0x0000001c470c7211 */ /* 0x040fe400078808ff */
[C---:B------:R-:W-:Y:S01]  /*0ff0*/  IMAD R51, R58.reuse, 0x2, R31 ;  /* 0x000000023a337824 */ /* 0x040fe200078e021f */
[----:B------:R-:W-:Y:S02]  /*1000*/  PRMT R114, RZ, 0x7610, R114 ;  /* 0x00007610ff727816 */ /* 0x000fe40000000072 */
[----:B------:R-:W-:Y:S02]  /*1010*/  LEA.HI.X.SX32 R13, R71, R4, 0x1, P4 ;  /* 0x00000004470d7211 */ /* 0x000fe400020f0eff */
[----:B------:R-:W-:Y:S02]  /*1020*/  ISETP.LT.AND P4, PT, R113, R6, P0 ;  /* 0x000000067100720c */ /* 0x000fe40000781270 */
[----:B---3--:R-:W-:Y:S01]  /*1030*/  LEA R2, P6, R63, R28, 0x1 ;  /* 0x0000001c3f027211 */ /* 0x008fe200078c08ff */
[----:B------:R-:W-:Y:S01]  /*1040*/  IMAD R19, R58, 0x4, R51 ;  /* 0x000000043a137824 */ /* 0x000fe200078e0233 */
[----:B------:R3:W5:Y:S01]  /*1050*/  @P3 LDG.E.U16 R110, desc[UR18][R12.64] ;  /* 0x000000120c6e3981 */ /* 0x000762000c1e1500 */
[----:B------:R-:W-:-:S02]  /*1060*/  LOP3.LUT R115, R103, 0x18, RZ, 0xfc, !PT ;  /* 0x0000001867737812 */ /* 0x000fc400078efcff */
[----:B------:R-:W-:Y:S02]  /*1070*/  LEA.HI.X.SX32 R3, R63, R4, 0x1, P6 ;  /* 0x000000043f037211 */ /* 0x000fe400030f0eff */
[----:B------:R-:W-:Y:S01]  /*1080*/  LEA R14, P3, R61, R28, 0x1 ;  /* 0x0000001c3d0e7211 */ /* 0x000fe200078608ff */
[C---:B------:R-:W-:Y:S01]  /*1090*/  IMAD R35, R58.reuse, 0x2, R19 ;  /* 0x000000023a237824 */ /* 0x040fe200078e0213 */
[----:B------:R-:W-:Y:S01]  /*10a0*/  PRMT R112, RZ, 0x7610, R112 ;  /* 0x00007610ff707816 */ /* 0x000fe20000000070 */
[----:B------:R0:W2:Y:S01]  /*10b0*/  @P5 LDG.E.U16 R114, desc[UR18][R2.64] ;  /* 0x0000001202725981 */ /* 0x0000a2000c1e1500 */
[----:B------:R-:W-:Y:S02]  /*10c0*/  ISETP.LT.AND P5, PT, R115, R6, P0 ;  /* 0x000000067300720c */ /* 0x000fe400007a1270 */
[----:B------:R-:W-:Y:S01]  /*10d0*/  LEA.HI.X.SX32 R15, R61, R4, 0x1, P3 ;  /* 0x000000043d0f7211 */ /* 0x000fe200018f0eff */
[----:B------:R-:W-:Y:S01]  /*10e0*/  IMAD R53, R58, 0x2, R35 ;  /* 0x000000023a357824 */ /* 0x000fe200078e0223 */
[----:B------:R-:W-:-:S02]  /*10f0*/  LOP3.LUT R117, R103, 0x20, RZ, 0xfc, !PT ;  /* 0x0000002067757812 */ /* 0x000fc400078efcff */
[-C--:B---3--:R-:W-:Y:S01]  /*1100*/  LEA R12, P3, R67, R28.reuse, 0x1 ;  /* 0x0000001c430c7211 */ /* 0x088fe200078608ff */
[----:B------:R3:W2:Y:S01]  /*1110*/  @P4 LDG.E.U16 R112, desc[UR18][R14.64] ;  /* 0x000000120e704981 */ /* 0x0006a2000c1e1500 */
[----:B0-----:R-:W-:Y:S02]  /*1120*/  LEA R2, P6, R17, R28, 0x1 ;  /* 0x0000001c11027211 */ /* 0x001fe400078c08ff */
[----:B------:R-:W-:Y:S02]  /*1130*/  LOP3.LUT R119, R103, 0x28, RZ, 0xfc, !PT ;  /* 0x0000002867777812 */ /* 0x000fe400078efcff */
[----:B------:R-:W-:Y:S01]  /*1140*/  LEA.HI.X.SX32 R3, R17, R4, 0x1, P6 ;  /* 0x0000000411037211 */ /* 0x000fe200030f0eff */
[----:B------:R-:W-:Y:S01]  /*1150*/  IMAD R17, R58, 0x4, R53 ;  /* 0x000000043a117824 */ /* 0x000fe200078e0235 */
[----:B------:R-:W-:Y:S02]  /*1160*/  PRMT R116, RZ, 0x7610, R116 ;  /* 0x00007610ff747816 */ /* 0x000fe40000000074 */
[----:B------:R-:W-:-:S02]  /*1170*/  ISETP.LT.AND P4, PT, R117, R6, P0 ;  /* 0x000000067500720c */ /* 0x000fc40000781270 */
[----:B------:R-:W-:Y:S01]  /*1180*/  LEA.HI.X.SX32 R13, R67, R4, 0x1, P3 ;  /* 0x00000004430d7211 */ /* 0x000fe200018f0eff */
[C---:B------:R-:W-:Y:S01]  /*1190*/  IMAD R37, R58.reuse, 0x2, R17 ;  /* 0x000000023a257824 */ /* 0x040fe200078e0211 */
[----:B------:R-:W-:Y:S02]  /*11a0*/  ISETP.LT.AND P3, PT, R119, R6, P0 ;  /* 0x000000067700720c */ /* 0x000fe40000761270 */
[----:B------:R-:W-:Y:S01]  /*11b0*/  LOP3.LUT R121, R103, 0x30, RZ, 0xfc, !PT ;  /* 0x0000003067797812 */ /* 0x000fe200078efcff */
[----:B------:R-:W2:Y:S01]  /*11c0*/  @P5 LDG.E.U16 R116, desc[UR18][R12.64] ;  /* 0x000000120c745981 */ /* 0x000ea2000c1e1500 */
[----:B------:R-:W-:Y:S01]  /*11d0*/  PRMT R118, RZ, 0x7610, R118 ;  /* 0x00007610ff767816 */ /* 0x000fe20000000076 */
[----:B------:R-:W-:Y:S01]  /*11e0*/  IMAD R55, R58, 0x2, R37 ;  /* 0x000000023a377824 */ /* 0x000fe200078e0225 */
[----:B---3--:R-:W-:Y:S02]  /*11f0*/  LEA R14, P5, R19, R28, 0x1 ;  /* 0x0000001c130e7211 */ /* 0x008fe400078a08ff */
[----:B------:R-:W-:-:S02]  /*1200*/  LOP3.LUT R123, R103, 0x38, RZ, 0xfc, !PT ;  /* 0x00000038677b7812 */ /* 0x000fc400078efcff */
[----:B------:R-:W-:Y:S02]  /*1210*/  PRMT R120, RZ, 0x7610, R120 ;  /* 0x00007610ff787816 */ /* 0x000fe40000000078 */
[----:B------:R-:W-:Y:S01]  /*1220*/  ISETP.LT.AND P6, PT, R121, R6, P0 ;  /* 0x000000067900720c */ /* 0x000fe200007c1270 */
[----:B------:R-:W-:Y:S01]  /*1230*/  IMAD R39, R58, 0x4, R55 ;  /* 0x000000043a277824 */ /* 0x000fe200078e0237 */
[----:B------:R-:W-:Y:S01]  /*1240*/  LEA.HI.X.SX32 R15, R19, R4, 0x1, P5 ;  /* 0x00000004130f7211 */ /* 0x000fe200028f0eff */
[----:B------:R0:W3:Y:S01]  /*1250*/  @P4 LDG.E.U16 R118, desc[UR18][R2.64] ;  /* 0x0000001202764981 */ /* 0x0000e2000c1e1500 */
[----:B------:R-:W-:Y:S02]  /*1260*/  ISETP.LT.AND P5, PT, R123, R6, P0 ;  /* 0x000000067b00720c */ /* 0x000fe400007a1270 */
[----:B------:R-:W-:Y:S01]  /*1270*/  LEA R16, P4, R17, R28, 0x1 ;  /* 0x0000001c11107211 */ /* 0x000fe200078808ff */
[----:B------:R-:W2:Y:S01]  /*1280*/  @P3 LDG.E.U16 R120, desc[UR18][R14.64] ;  /* 0x000000120e783981 */ /* 0x000ea2000c1e1500 */
[----:B------:R-:W-:-:S02]  /*1290*/  LOP3.LUT R125, R103, 0x1a, RZ, 0xfc, !PT ;  /* 0x0000001a677d7812 */ /* 0x000fc400078efcff */
[----:B------:R-:W-:Y:S02]  /*12a0*/  PRMT R122, RZ, 0x7610, R122 ;  /* 0x00007610ff7a7816 */ /* 0x000fe4000000007a */
[----:B------:R-:W-:Y:S02]  /*12b0*/  LEA R18, P3, R39, R28, 0x1 ;  /* 0x0000001c27127211 */ /* 0x000fe400078608ff */
[----:B------:R-:W-:Y:S02]  /*12c0*/  LEA.HI.X.SX32 R17, R17, R4, 0x1, P4 ;  /* 0x0000000411117211 */ /* 0x000fe400020f0eff */
[----:B------:R-:W-:Y:S02]  /*12d0*/  PRMT R124, RZ, 0x7610, R124 ;  /* 0x00007610ff7c7816 */ /* 0x000fe4000000007c */
[----:B------:R-:W-:Y:S01]  /*12e0*/  LOP3.LUT R127, R103, 0x22, RZ, 0xfc, !PT ;  /* 0x00000022677f7812 */ /* 0x000fe200078efcff */
[----:B------:R1:W2:Y:S01]  /*12f0*/  @P6 LDG.E.U16 R122, desc[UR18][R16.64] ;  /* 0x00000012107a6981 */ /* 0x0002a2000c1e1500 */
[----:B------:R-:W-:-:S02]  /*1300*/  ISETP.LT.AND P4, PT, R125, R6, P0 ;  /* 0x000000067d00720c */ /* 0x000fc40000781270 */
[----:B------:R-:W-:Y:S02]  /*1310*/  LEA.HI.X.SX32 R19, R39, R4, 0x1, P3 ;  /* 0x0000000427137211 */ /* 0x000fe400018f0eff */
[----:B------:R-:W-:Y:S02]  /*1320*/  ISETP.LT.AND P3, PT, R127, R6, P0 ;  /* 0x000000067f00720c */ /* 0x000fe40000761270 */
[-C--:B0-----:R-:W-:Y:S01]  /*1330*/  LEA R2, P6, R29, R28.reuse, 0x1 ;  /* 0x0000001c1d027211 */ /* 0x081fe200078c08ff */
[----:B------:R0:W2:Y:S01]  /*1340*/  @P5 LDG.E.U16 R124, desc[UR18][R18.64] ;  /* 0x00000012127c5981 */ /* 0x0000a2000c1e1500 */
[----:B------:R-:W-:Y:S02]  /*1350*/  LEA R12, P5, R31, R28, 0x1 ;  /* 0x0000001c1f0c7211 */ /* 0x000fe400078a08ff */
[----:B------:R-:W-:Y:S02]  /*1360*/  PRMT R128, RZ, 0x7610, R128 ;  /* 0x00007610ff807816 */ /* 0x000fe40000000080 */
[----:B------:R-:W-:-:S02]  /*1370*/  LEA.HI.X.SX32 R3, R29, R4, 0x1, P6 ;  /* 0x000000041d037211 */ /* 0x000fc400030f0eff */
[C---:B------:R-:W-:Y:S02]  /*1380*/  LOP3.LUT R131, R103.reuse, 0x32, RZ, 0xfc, !PT ;  /* 0x0000003267837812 */ /* 0x040fe400078efcff */
[----:B------:R-:W-:Y:S01]  /*1390*/  LOP3.LUT R129, R103, 0x2a, RZ, 0xfc, !PT ;  /* 0x0000002a67817812 */ /* 0x000fe200078efcff */
[----:B------:R-:W2:Y:S01]  /*13a0*/  @P4 LDG.E.U16 R128, desc[UR18][R2.64] ;  /* 0x0000001202804981 */ /* 0x000ea2000c1e1500 */
[----:B------:R-:W-:Y:S02]  /*13b0*/  PRMT R126, RZ, 0x7610, R126 ;  /* 0x00007610ff7e7816 */ /* 0x000fe4000000007e */
[----:B------:R-:W-:Y:S02]  /*13c0*/  LEA.HI.X.SX32 R13, R31, R4, 0x1, P5 ;  /* 0x000000041f0d7211 */ /* 0x000fe400028f0eff */
[-C--:B------:R-:W-:Y:S02]  /*13d0*/  ISETP.LT.AND P5, PT, R131, R6.reuse, P0 ;  /* 0x000000068300720c */ /* 0x080fe400007a1270 */
[----:B------:R-:W-:Y:S01]  /*13e0*/  ISETP.LT.AND P4, PT, R129, R6, P0 ;  /* 0x000000068100720c */ /* 0x000fe20000781270 */
[----:B------:R0:W2:Y:S01]  /*13f0*/  @P3 LDG.E.U16 R126, desc[UR18][R12.64] ;  /* 0x000000120c7e3981 */ /* 0x0000a2000c1e1500 */
[----:B-1----:R-:W-:Y:S01]  /*1400*/  LEA R16, P6, R37, R28, 0x1 ;  /* 0x0000001c25107211 */ /* 0x002fe200078c08ff */
[----:B------:R-:W-:Y:S01]  /*1410*/  IMAD R57, R58, 0x2, R39 ;  /* 0x000000023a397824 */ /* 0x000fe200078e0227 */
[----:B0-----:R-:W-:-:S02]  /*1420*/  LOP3.LUT R18, R10, 0xc, RZ, 0xfc, !PT ;  /* 0x0000000c0a127812 */ /* 0x001fc400078efcff */
[----:B------:R-:W-:Y:S02]  /*1430*/  LEA R14, P3, R35, R28, 0x1 ;  /* 0x0000001c230e7211 */ /* 0x000fe400078608ff */
[----:B------:R-:W-:Y:S02]  /*1440*/  PRMT R132, RZ, 0x7610, R132 ;  /* 0x00007610ff847816 */ /* 0x000fe40000000084 */
[----:B------:R-:W-:Y:S02]  /*1450*/  LEA.HI.X.SX32 R17, R37, R4, 0x1, P6 ;  /* 0x0000000425117211 */ /* 0x000fe400030f0eff */
[----:B------:R-:W-:Y:S02]  /*1460*/  IABS R19, R18 ;  /* 0x0000001200137213 */ /* 0x000fe40000000000 */
[----:B------:R-:W-:Y:S01]  /*1470*/  PRMT R130, RZ, 0x7610, R130 ;  /* 0x00007610ff827816 */ /* 0x000fe20000000082 */
[----:B------:R-:W2:Y:S01]  /*1480*/  @P5 LDG.E.U16 R132, desc[UR18][R16.64] ;  /* 0x0000001210845981 */ /* 0x000ea2000c1e1500 */
[----:B------:R-:W-:-:S02]  /*1490*/  LEA.HI.X.SX32 R15, R35, R4, 0x1, P3 ;  /* 0x00000004230f7211 */ /* 0x000fc400018f0eff */
[----:B------:R-:W-:Y:S02]  /*14a0*/  LEA R12, P6, R57, R28, 0x1 ;  /* 0x0000001c390c7211 */ /* 0x000fe400078c08ff */
[----:B------:R-:W-:Y:S01]  /*14b0*/  LOP3.LUT R133, R103, 0x3a, RZ, 0xfc, !PT ;  /* 0x0000003a67857812 */ /* 0x000fe200078efcff */
[----:B------:R-:W-:Y:S01]  /*14c0*/  IMAD.HI.U32 R3, R20, R19, RZ ;  /* 0x0000001314037227 */ /* 0x000fe200078e00ff */
[----:B------:R-:W-:Y:S01]  /*14d0*/  LEA.HI.X.SX32 R13, R57, R4, 0x1, P6 ;  /* 0x00000004390d7211 */ /* 0x000fe200030f0eff */
[----:B------:R0:W2:Y:S01]  /*14e0*/  @P4 LDG.E.U16 R130, desc[UR18][R14.64] ;  /* 0x000000120e824981 */ /* 0x0000a2000c1e1500 */
[----:B------:R-:W-:Y:S02]  /*14f0*/  LEA R2, P5, R69, R28, 0x1 ;  /* 0x0000001c45027211 */ /* 0x000fe400078a08ff */
[----:B------:R-:W-:Y:S02]  /*1500*/  ISETP.LT.AND P3, PT, R133, R6, P0 ;  /* 0x000000068500720c */ /* 0x000fe40000761270 */
[----:B------:R-:W-:-:S02]  /*1510*/  ISETP.GT.U32.AND P6, PT, R8, R23, PT ;  /* 0x000000170800720c */ /* 0x000fc40003fc4070 */
[C---:B------:R-:W-:Y:S01]  /*1520*/  ISETP.GT.U32.AND P4, PT, R8.reuse, R21, PT ;  /* 0x000000150800720c */ /* 0x040fe20003f84070 */
[----:B0-----:R-:W-:Y:S01]  /*1530*/  IMAD.MOV R14, RZ, RZ, -R3 ;  /* 0x000000ffff0e7224 */ /* 0x001fe200078e0a03 */
[----:B------:R-:W-:Y:S02]  /*1540*/  LEA.HI.X.SX32 R3, R69, R4, 0x1, P5 ;  /* 0x0000000445037211 */ /* 0x000fe400028f0eff */
[----:B------:R-:W-:Y:S02]  /*1550*/  ISETP.GT.U32.AND P5, PT, R8, R25, PT ;  /* 0x000000190800720c */ /* 0x000fe40003fa4070 */
[----:B------:R-:W-:Y:S02]  /*1560*/  PRMT R134, RZ, 0x7610, R134 ;  /* 0x00007610ff867816 */ /* 0x000fe40000000086 */
[----:B------:R-:W-:-:S03]  /*1570*/  LOP3.LUT R135, R103, 0xc, RZ, 0xfc, !PT ;  /* 0x0000000c67877812 */ /* 0x000fc600078efcff */
[--C-:B------:R-:W-:Y:S02]  /*1580*/  @!P6 IMAD.IADD R23, R23, 0x1, -R8.reuse ;  /* 0x000000011717e824 */ /* 0x100fe400078e0a08 */
[--C-:B------:R-:W-:Y:S01]  /*1590*/  @!P4 IMAD.IADD R21, R21, 0x1, -R8.reuse ;  /* 0x000000011515c824 */ /* 0x100fe200078e0a08 */
[----:B------:R0:W2:Y:S01]  /*15a0*/  @P3 LDG.E.U16 R134, desc[UR18][R12.64] ;  /* 0x000000120c863981 */ /* 0x0000a2000c1e1500 */
[----:B------:R-:W-:Y:S02]  /*15b0*/  ISETP.LT.AND P3, PT, R135, R6, P0 ;  /* 0x000000068700720c */ /* 0x000fe40000761270 */
[----:B------:R-:W-:Y:S01]  /*15c0*/  @!P5 IMAD.IADD R25, R25, 0x1, -R8 ;  /* 0x000000011919d824 */ /* 0x000fe200078e0a08 */
[C---:B------:R-:W-:Y:S02]  /*15d0*/  ISETP.GT.U32.AND P5, PT, R8.reuse, R23, PT ;  /* 0x000000170800720c */ /* 0x040fe40003fa4070 */
[----:B------:R-:W-:Y:S02]  /*15e0*/  ISETP.GT.U32.AND P4, PT, R8, R21, PT ;  /* 0x000000150800720c */ /* 0x000fe40003f84070 */
[----:B------:R-:W-:-:S02]  /*15f0*/  LOP3.LUT R22, R10, 0x10, RZ, 0xfc, !PT ;  /* 0x000000100a167812 */ /* 0x000fc400078efcff */
[----:B------:R-:W-:Y:S02]  /*1600*/  PRMT R136, RZ, 0x7610, R136 ;  /* 0x00007610ff887816 */ /* 0x000fe40000000088 */
[----:B------:R-:W-:Y:S02]  /*1610*/  IABS R15, R22 ;  /* 0x00000016000f7213 */ /* 0x000fe40000000000 */
[----:B------:R-:W-:Y:S01]  /*1620*/  LOP3.LUT R16, R10, 0x14, RZ, 0xfc, !PT ;  /* 0x000000140a107812 */ /* 0x000fe200078efcff */
[----:B0-----:R-:W-:Y:S01]  /*1630*/  IMAD R13, R8, R14, R19 ;  /* 0x0000000e080d7224 */ /* 0x001fe200078e0213 */
[----:B------:R0:W2:Y:S01]  /*1640*/  @P3 LDG.E.U16 R136, desc[UR18][R2.64] ;  /* 0x0000001202883981 */ /* 0x0000a2000c1e1500 */
[----:B------:R-:W-:Y:S01]  /*1650*/  ISETP.GE.AND P3, PT, R10, RZ, PT ;  /* 0x000000ff0a00720c */ /* 0x000fe20003f66270 */
[----:B------:R-:W-:Y:S01]  /*1660*/  IMAD.HI.U32 R12, R20, R15, RZ ;  /* 0x0000000f140c7227 */ /* 0x000fe200078e00ff */
[----:B------:R-:W-:Y:S02]  /*1670*/  IABS R29, R16 ;  /* 0x00000010001d7213 */ /* 0x000fe40000000000 */
[----:B------:R-:W-:Y:S01]  /*1680*/  ISETP.GT.U32.AND P6, PT, R8, R25, PT ;  /* 0x000000190800720c */ /* 0x000fe20003fc4070 */
[--C-:B------:R-:W-:Y:S01]  /*1690*/  @!P5 IMAD.IADD R23, R23, 0x1, -R8.reuse ;  /* 0x000000011717d824 */ /* 0x100fe200078e0a08 */
[----:B------:R-:W-:Y:S01]  /*16a0*/  ISETP.GE.AND P5, PT, R24, RZ, PT ;  /* 0x000000ff1800720c */ /* 0x000fe20003fa6270 */
[----:B------:R-:W-:Y:S01]  /*16b0*/  @!P4 IMAD.IADD R21, R21, 0x1, -R8 ;  /* 0x000000011515c824 */ /* 0x000fe200078e0a08 */
[----:B------:R-:W-:Y:S01]  /*16c0*/  ISETP.GT.U32.AND P4, PT, R8, R13, PT ;  /* 0x0000000d0800720c */ /* 0x000fe20003f84070 */
[----:B------:R-:W-:-:S02]  /*16d0*/  IMAD.MOV R12, RZ, RZ, -R12 ;  /* 0x000000ffff0c7224 */ /* 0x000fc400078e0a0c */
[----:B0-----:R-:W-:-:S04]  /*16e0*/  IMAD.HI.U32 R2, R20, R29, RZ ;  /* 0x0000001d14027227 */ /* 0x001fc800078e00ff */
[C---:B------:R-:W-:Y:S02]  /*16f0*/  IMAD R15, R8.reuse, R12, R15 ;  /* 0x0000000c080f7224 */ /* 0x040fe400078e020f */
[----:B------:R-:W-:Y:S02]  /*1700*/  IMAD.MOV R2, RZ, RZ, -R2 ;  /* 0x000000ffff027224 */ /* 0x000fe400078e0a02 */
[----:B------:R-:W-:Y:S01]  /*1710*/  @!P3 IMAD.MOV R21, RZ, RZ, -R21 ;  /* 0x000000ffff15b224 */ /* 0x000fe200078e0a15 */
[C---:B------:R-:W-:Y:S01]  /*1720*/  ISETP.GT.U32.AND P3, PT, R8.reuse, R15, PT ;  /* 0x0000000f0800720c */ /* 0x040fe20003f64070 */
[----:B------:R-:W-:Y:S02]  /*1730*/  IMAD R29, R8, R2, R29 ;  /* 0x00000002081d7224 */ /* 0x000fe400078e021d */
[--C-:B------:R-:W-:Y:S01]  /*1740*/  @!P6 IMAD.IADD R25, R25, 0x1, -R8.reuse ;  /* 0x000000011919e824 */ /* 0x100fe200078e0a08 */
[----:B------:R-:W-:Y:S01]  /*1750*/  ISETP.GE.AND P6, PT, R30, RZ, PT ;  /* 0x000000ff1e00720c */ /* 0x000fe20003fc6270 */
[----:B------:R-:W-:Y:S01]  /*1760*/  @!P5 IMAD.MOV R23, RZ, RZ, -R23 ;  /* 0x000000ffff17d224 */ /* 0x000fe200078e0a17 */
[----:B------:R-:W-:Y:S01]  /*1770*/  ISETP.GT.U32.AND P5, PT, R8, R29, PT ;  /* 0x0000001d0800720c */ /* 0x000fe20003fa4070 */
[----:B------:R-:W-:-:S05]  /*1780*/  @!P4 IMAD.IADD R13, R13, 0x1, -R8 ;  /* 0x000000010d0dc824 */ /* 0x000fca00078e0a08 */
[----:B------:R-:W-:Y:S01]  /*1790*/  ISETP.GT.U32.AND P4, PT, R8, R13, PT ;  /* 0x0000000d0800720c */ /* 0x000fe20003f84070 */
[--C-:B------:R-:W-:Y:S01]  /*17a0*/  @!P3 IMAD.IADD R15, R15, 0x1, -R8.reuse ;  /* 0x000000010f0fb824 */ /* 0x100fe200078e0a08 */
[C---:B------:R-:W-:Y:S02]  /*17b0*/  LOP3.LUT R24, R10.reuse, 0x18, RZ, 0xfc, !PT ;  /* 0x000000180a187812 */ /* 0x040fe400078efcff */
[----:B------:R-:W-:Y:S01]  /*17c0*/  LOP3.LUT R26, R10, 0x1c, RZ, 0xfc, !PT ;  /* 0x0000001c0a1a7812 */ /* 0x000fe200078efcff */
[----:B------:R-:W-:Y:S01]  /*17d0*/  @!P6 IMAD.MOV R25, RZ, RZ, -R25 ;  /* 0x000000ffff19e224 */ /* 0x000fe200078e0a19 */
[----:B------:R-:W-:Y:S01]  /*17e0*/  ISETP.GE.AND P6, PT, R18, RZ, PT ;  /* 0x000000ff1200720c */ /* 0x000fe20003fc6270 */
[----:B------:R-:W-:Y:S01]  /*17f0*/  @!P5 IMAD.IADD R29, R29, 0x1, -R8 ;  /* 0x000000011d1dd824 */ /* 0x000fe200078e0a08 */
[----:B------:R-:W-:Y:S02]  /*1800*/  IABS R31, R24 ;  /* 0x00000018001f7213 */ /* 0x000fe40000000000 */
[----:B------:R-:W-:-:S02]  /*1810*/  IABS R35, R26 ;  /* 0x0000001a00237213 */ /* 0x000fc40000000000 */
[C---:B------:R-:W-:Y:S01]  /*1820*/  ISETP.GT.U32.AND P3, PT, R8.reuse, R15, PT ;  /* 0x0000000f0800720c */ /* 0x040fe20003f64070 */
[----:B------:R-:W-:Y:S01]  /*1830*/  @!P4 IMAD.IADD R13, R13, 0x1, -R8 ;  /* 0x000000010d0dc824 */ /* 0x000fe200078e0a08 */
[----:B------:R-:W-:Y:S01]  /*1840*/  ISETP.GT.U32.AND P5, PT, R8, R29, PT ;  /* 0x0000001d0800720c */ /* 0x000fe20003fa4070 */
[----:B------:R-:W-:Y:S01]  /*1850*/  IMAD.HI.U32 R2, R20, R31, RZ ;  /* 0x0000001f14027227 */ /* 0x000fe200078e00ff */
[----:B------:R-:W-:-:S03]  /*1860*/  LOP3.LUT R30, R10, 0x20, RZ, 0xfc, !PT ;  /* 0x000000200a1e7812 */ /* 0x000fc600078efcff */
[----:B------:R-:W-:Y:S01]  /*1870*/  IMAD.HI.U32 R3, R20, R35, RZ ;  /* 0x0000002314037227 */ /* 0x000fe200078e00ff */
[----:B------:R-:W-:-:S03]  /*1880*/  IABS R37, R30 ;  /* 0x0000001e00257213 */ /* 0x000fc60000000000 */
[----:B------:R-:W-:Y:S02]  /*1890*/  IMAD.MOV.U32 R17, RZ, RZ, R13 ;  /* 0x000000ffff117224 */ /* 0x000fe400078e000d */
[----:B------:R-:W-:Y:S02]  /*18a0*/  IMAD.MOV R2, RZ, RZ, -R2 ;  /* 0x000000ffff027224 */ /* 0x000fe400078e0a02 */
[----:B------:R-:W-:Y:S02]  /*18b0*/  IMAD.MOV R14, RZ, RZ, -R3 ;  /* 0x000000ffff0e7224 */ /* 0x000fe400078e0a03 */
[----:B------:R-:W-:Y:S01]  /*18c0*/  @!P6 IMAD.MOV R17, RZ, RZ, -R17 ;  /* 0x000000ffff11e224 */ /* 0x000fe200078e0a11 */
[----:B------:R-:W-:Y:S01]  /*18d0*/  ISETP.GE.AND P6, PT, R16, RZ, PT ;  /* 0x000000ff1000720c */ /* 0x000fe20003fc6270 */
[C---:B------:R-:W-:Y:S02]  /*18e0*/  IMAD R31, R8.reuse, R2, R31 ;  /* 0x00000002081f7224 */ /* 0x040fe400078e021f */
[----:B------:R-:W-:Y:S01]  /*18f0*/  @!P3 IMAD.IADD R15, R15, 0x1, -R8 ;  /* 0x000000010f0fb824 */ /* 0x000fe200078e0a08 */
[----:B------:R-:W-:Y:S01]  /*1900*/  LEA R2, P3, R33, R28, 0x1 ;  /* 0x0000001c21027211 */ /* 0x000fe200078608ff */
[----:B------:R-:W-:-:S02]  /*1910*/  IMAD R13, R8, R14, R35 ;  /* 0x0000000e080d7224 */ /* 0x000fc400078e0223 */
[----:B------:R-:W-:Y:S01]  /*1920*/  IMAD.HI.U32 R12, R20, R37, RZ ;  /* 0x00000025140c7227 */ /* 0x000fe200078e00ff */
[----:B------:R-:W-:-:S03]  /*1930*/  LEA.HI.X.SX32 R3, R33, R4, 0x1, P3 ;  /* 0x0000000421037211 */ /* 0x000fc600018f0eff */
[----:B------:R-:W-:Y:S01]  /*1940*/  @!P5 IMAD.IADD R29, R29, 0x1, -R8 ;  /* 0x000000011d1dd824 */ /* 0x000fe200078e0a08 */
[C---:B------:R-:W-:Y:S01]  /*1950*/  ISETP.GT.U32.AND P5, PT, R8.reuse, R13, PT ;  /* 0x0000000d0800720c */ /* 0x040fe20003fa4070 */
[----:B------:R-:W-:Y:S01]  /*1960*/  IMAD.MOV R12, RZ, RZ, -R12 ;  /* 0x000000ffff0c7224 */ /* 0x000fe200078e0a0c */
[----:B------:R-:W-:Y:S01]  /*1970*/  ISETP.GT.U32.AND P3, PT, R8, R31, PT ;  /* 0x0000001f0800720c */ /* 0x000fe20003f64070 */
[----:B------:R-:W-:Y:S01]  /*1980*/  IMAD.MOV.U32 R19, RZ, RZ, R15 ;  /* 0x000000ffff137224 */ /* 0x000fe200078e000f */
[----:B------:R-:W-:Y:S01]  /*1990*/  ISETP.GE.AND P4, PT, R22, RZ, PT ;  /* 0x000000ff1600720c */ /* 0x000fe20003f86270 */
[----:B------:R-:W-:Y:S02]  /*19a0*/  IMAD R15, R8, R12, R37 ;  /* 0x0000000c080f7224 */ /* 0x000fe400078e0225 */
[----:B------:R-:W-:Y:S01]  /*19b0*/  @!P6 IMAD.MOV R29, RZ, RZ, -R29 ;  /* 0x000000ffff1de224 */ /* 0x000fe200078e0a1d */
[----:B------:R-:W-:Y:S02]  /*19c0*/  LOP3.LUT R18, R10, 0x24, RZ, 0xfc, !PT ;  /* 0x000000240a127812 */ /* 0x000fe400078efcff */
[----:B------:R-:W-:-:S02]  /*19d0*/  ISETP.GT.U32.AND P6, PT, R8, R15, PT ;  /* 0x0000000f0800720c */ /* 0x000fc40003fc4070 */
[----:B------:R-:W-:Y:S01]  /*19e0*/  LOP3.LUT R22, R10, 0x28, RZ, 0xfc, !PT ;  /* 0x000000280a167812 */ /* 0x000fe200078efcff */
[--C-:B------:R-:W-:Y:S01]  /*19f0*/  @!P5 IMAD.IADD R13, R13, 0x1, -R8.reuse ;  /* 0x000000010d0dd824 */ /* 0x100fe200078e0a08 */
[----:B------:R-:W-:Y:S01]  /*1a00*/  IABS R37, R18 ;  /* 0x0000001200257213 */ /* 0x000fe20000000000 */
[----:B------:R-:W-:Y:S01]  /*1a10*/  @!P3 IMAD.IADD R31, R31, 0x1, -R8 ;  /* 0x000000011f1fb824 */ /* 0x000fe200078e0a08 */
[----:B------:R-:W-:Y:S01]  /*1a20*/  IABS R39, R22 ;  /* 0x0000001600277213 */ /* 0x000fe20000000000 */
[----:B------:R-:W-:Y:S01]  /*1a30*/  @!P4 IMAD.MOV R19, RZ, RZ, -R19 ;  /* 0x000000ffff13c224 */ /* 0x000fe200078e0a13 */
[----:B------:R-:W-:Y:S01]  /*1a40*/  ISETP.GE.AND P4, PT, R24, RZ, PT ;  /* 0x000000ff1800720c */ /* 0x000fe20003f86270 */
[----:B------:R-:W-:Y:S01]  /*1a50*/  IMAD.HI.U32 R12, R20, R37, RZ ;  /* 0x00000025140c7227 */ /* 0x000fe200078e00ff */
[----:B------:R-:W-:Y:S02]  /*1a60*/  ISETP.GT.U32.AND P5, PT, R8, R13, PT ;  /* 0x0000000d0800720c */ /* 0x000fe40003fa4070 */
[----:B------:R-:W-:-:S02]  /*1a70*/  LOP3.LUT R24, R10, 0x2c, RZ, 0xfc, !PT ;  /* 0x0000002c0a187812 */ /* 0x000fc400078efcff */
[----:B------:R-:W-:Y:S01]  /*1a80*/  ISETP.GT.U32.AND P3, PT, R8, R31, PT ;  /* 0x0000001f0800720c */ /* 0x000fe20003f64070 */
[----:B------:R-:W-:Y:S01]  /*1a90*/  @!P6 IMAD.IADD R15, R15, 0x1, -R8 ;  /* 0x000000010f0fe824 */ /* 0x000fe200078e0a08 */
[----:B------:R-:W-:Y:S01]  /*1aa0*/  IABS R41, R24 ;  /* 0x0000001800297213 */ /* 0x000fe20000000000 */
[----:B------:R-:W-:-:S04]  /*1ab0*/  IMAD.HI.U32 R14, R20, R39, RZ ;  /* 0x00000027140e7227 */ /* 0x000fc800078e00ff */
[----:B------:R-:W-:Y:S01]  /*1ac0*/  IMAD.MOV R16, RZ, RZ, -R12 ;  /* 0x000000ffff107224 */ /* 0x000fe200078e0a0c */
[C---:B------:R-:W-:Y:S01]  /*1ad0*/  ISETP.GT.U32.AND P6, PT, R8.reuse, R15, PT ;  /* 0x0000000f0800720c */ /* 0x040fe20003fc4070 */
[----:B------:R-:W-:Y:S02]  /*1ae0*/  IMAD.MOV R14, RZ, RZ, -R14 ;  /* 0x000000ffff0e7224 */ /* 0x000fe400078e0a0e */
[----:B------:R-:W-:Y:S02]  /*1af0*/  IMAD R37, R8, R16, R37 ;  /* 0x0000001008257224 */ /* 0x000fe400078e0225 */
[----:B------:R-:W-:-:S04]  /*1b00*/  IMAD.HI.U32 R12, R20, R41, RZ ;  /* 0x00000029140c7227 */ /* 0x000fc800078e00ff */
[C---:B------:R-:W-:Y:S02]  /*1b10*/  IMAD R39, R8.reuse, R14, R39 ;  /* 0x0000000e08277224 */ /* 0x040fe400078e0227 */
[--C-:B------:R-:W-:Y:S01]  /*1b20*/  @!P5 IMAD.IADD R13, R13, 0x1, -R8.reuse ;  /* 0x000000010d0dd824 */ /* 0x100fe200078e0a08 */
[----:B------:R-:W-:Y:S01]  /*1b30*/  ISETP.GT.U32.AND P5, PT, R8, R37, PT ;  /* 0x000000250800720c */ /* 0x000fe20003fa4070 */
[----:B------:R-:W-:Y:S02]  /*1b40*/  @!P3 IMAD.IADD R31, R31, 0x1, -R8 ;  /* 0x000000011f1fb824 */ /* 0x000fe400078e0a08 */
[----:B------:R-:W-:Y:S01]  /*1b50*/  IMAD.MOV R14, RZ, RZ, -R12 ;  /* 0x000000ffff0e7224 */ /* 0x000fe200078e0a0c */
[----:B------:R-:W-:Y:S01]  /*1b60*/  ISETP.GE.AND P3, PT, R26, RZ, PT ;  /* 0x000000ff1a00720c */ /* 0x000fe20003f66270 */
[----:B------:R-:W-:Y:S01]  /*1b70*/  @!P4 IMAD.MOV R31, RZ, RZ, -R31 ;  /* 0x000000ffff1fc224 */ /* 0x000fe200078e0a1f */
[C---:B------:R-:W-:Y:S01]  /*1b80*/  ISETP.GT.U32.AND P4, PT, R8.reuse, R39, PT ;  /* 0x000000270800720c */ /* 0x040fe20003f84070 */
[----:B------:R-:W-:Y:S01]  /*1b90*/  IMAD R41, R8, R14, R41 ;  /* 0x0000000e08297224 */ /* 0x000fe200078e0229 */
[----:B------:R-:W-:Y:S01]  /*1ba0*/  LOP3.LUT R32, R10, 0x30, RZ, 0xfc, !PT ;  /* 0x000000300a207812 */ /* 0x000fe200078efcff */
[----:B------:R-:W-:-:S03]  /*1bb0*/  @!P6 IMAD.IADD R15, R15, 0x1, -R8 ;  /* 0x000000010f0fe824 */ /* 0x000fc600078e0a08 */
[----:B------:R-:W-:Y:S01]  /*1bc0*/  ISETP.GT.U32.AND P6, PT, R8, R41, PT ;  /* 0x000000290800720c */ /* 0x000fe20003fc4070 */
[----:B------:R-:W-:Y:S01]  /*1bd0*/  IMAD.MOV.U32 R33, RZ, RZ, R13 ;  /* 0x000000ffff217224 */ /* 0x000fe200078e000d */
[----:B------:R-:W-:Y:S01]  /*1be0*/  IABS R43, R32 ;  /* 0x00000020002b7213 */ /* 0x000fe20000000000 */
[----:B------:R-:W-:Y:S02]  /*1bf0*/  @!P5 IMAD.IADD R37, R37, 0x1, -R8 ;  /* 0x000000012525d824 */ /* 0x000fe400078e0a08 */
[----:B------:R-:W-:Y:S01]  /*1c00*/  @!P3 IMAD.MOV R33, RZ, RZ, -R33 ;  /* 0x000000ffff21b224 */ /* 0x000fe200078e0a21 */
[----:B------:R-:W-:Y:S01]  /*1c10*/  ISETP.GE.AND P3, PT, R30, RZ, PT ;  /* 0x000000ff1e00720c */ /* 0x000fe20003f66270 */
[----:B------:R-:W-:Y:S01]  /*1c20*/  IMAD.HI.U32 R12, R20, R43, RZ ;  /* 0x0000002b140c7227 */ /* 0x000fe200078e00ff */
[----:B------:R-:W-:-:S03]  /*1c30*/  ISETP.GT.U32.AND P5, PT, R8, R37, PT ;  /* 0x000000250800720c */ /* 0x000fc60003fa4070 */
[----:B------:R-:W-:Y:S02]  /*1c40*/  @!P4 IMAD.IADD R39, R39, 0x1, -R8 ;  /* 0x000000012727c824 */ /* 0x000fe400078e0a08 */
[----:B------:R-:W-:Y:S02]  /*1c50*/  IMAD.MOV R12, RZ, RZ, -R12 ;  /* 0x000000ffff0c7224 */ /* 0x000fe400078e0a0c */
[----:B------:R-:W-:Y:S01]  /*1c60*/  @!P6 IMAD.IADD R41, R41, 0x1, -R8 ;  /* 0x000000012929e824 */ /* 0x000fe200078e0a08 */
[----:B------:R-:W-:Y:S02]  /*1c70*/  ISETP.GT.U32.AND P4, PT, R8, R39, PT ;  /* 0x000000270800720c */ /* 0x000fe40003f84070 */
[----:B------:R-:W-:Y:S01]  /*1c80*/  LOP3.LUT R26, R10, 0x34, RZ, 0xfc, !PT ;  /* 0x000000340a1a7812 */ /* 0x000fe200078efcff */
[C---:B------:R-:W-:Y:S01]  /*1c90*/  IMAD R43, R8.reuse, R12, R43 ;  /* 0x0000000c082b7224 */ /* 0x040fe200078e022b */
[----:B------:R-:W-:Y:S01]  /*1ca0*/  ISETP.GT.U32.AND P6, PT, R8, R41, PT ;  /* 0x000000290800720c */ /* 0x000fe20003fc4070 */
[----:B------:R-:W-:Y:S01]  /*1cb0*/  IMAD.MOV.U32 R35, RZ, RZ, R15 ;  /* 0x000000ffff237224 */ /* 0x000fe200078e000f */
[----:B------:R-:W-:-:S02]  /*1cc0*/  IABS R45, R26 ;  /* 0x0000001a002d7213 */ /* 0x000fc40000000000 */
[----:B------:R-:W-:Y:S01]  /*1cd0*/  LOP3.LUT R30, R10, 0x38, RZ, 0xfc, !PT ;  /* 0x000000380a1e7812 */ /* 0x000fe200078efcff */
[----:B------:R-:W-:Y:S01]  /*1ce0*/  @!P3 IMAD.MOV R35, RZ, RZ, -R35 ;  /* 0x000000ffff23b224 */ /* 0x000fe200078e0a23 */
[----:B------:R-:W-:Y:S01]  /*1cf0*/  ISETP.GT.U32.AND P3, PT, R8, R43, PT ;  /* 0x0000002b0800720c */ /* 0x000fe20003f64070 */
[--C-:B------:R-:W-:Y:S01]  /*1d00*/  @!P5 IMAD.IADD R37, R37, 0x1, -R8.reuse ;  /* 0x000000012525d824 */ /* 0x100fe200078e0a08 */
[----:B------:R-:W-:Y:S01]  /*1d10*/  LOP3.LUT R16, R10, 0x3c, RZ, 0xfc, !PT ;  /* 0x0000003c0a107812 */ /* 0x000fe200078efcff */
[----:B------:R-:W-:Y:S01]  /*1d20*/  IMAD.HI.U32 R10, R20, R45, RZ ;  /* 0x0000002d140a7227 */ /* 0x000fe200078e00ff */
[----:B------:R-:W-:Y:S02]  /*1d30*/  ISETP.GE.AND P5, PT, R18, RZ, PT ;  /* 0x000000ff1200720c */ /* 0x000fe40003fa6270 */
[----:B------:R-:W-:Y:S01]  /*1d40*/  IABS R47, R30 ;  /* 0x0000001e002f7213 */ /* 0x000fe20000000000 */
[----:B------:R-:W-:Y:S01]  /*1d50*/  @!P4 IMAD.IADD R39, R39, 0x1, -R8 ;  /* 0x000000012727c824 */ /* 0x000fe200078e0a08 */
[----:B------:R-:W-:Y:S01]  /*1d60*/  IABS R49, R16 ;  /* 0x0000001000317213 */ /* 0x000fe20000000000 */
[----:B------:R-:W-:Y:S01]  /*1d70*/  IMAD.MOV R10, RZ, RZ, -R10 ;  /* 0x000000ffff0a7224 */ /* 0x000fe200078e0a0a */
[----:B------:R-:W-:Y:S01]  /*1d80*/  ISETP.GE.AND P4, PT, R22, RZ, PT ;  /* 0x000000ff1600720c */ /* 0x000fe20003f86270 */
[----:B------:R-:W-:-:S04]  /*1d90*/  IMAD.HI.U32 R12, R20, R47, RZ ;  /* 0x0000002f140c7227 */ /* 0x000fc800078e00ff */
[----:B------:R-:W-:Y:S01]  /*1da0*/  @!P6 IMAD.IADD R41, R41, 0x1, -R8 ;  /* 0x000000012929e824 */ /* 0x000fe200078e0a08 */
[----:B------:R-:W-:Y:S01]  /*1db0*/  ISETP.GE.AND P6, PT, R24, RZ, PT ;  /* 0x000000ff1800720c */ /* 0x000fe20003fc6270 */
[----:B------:R-:W-:Y:S02]  /*1dc0*/  IMAD R45, R8, R10, R45 ;  /* 0x0000000a082d7224 */ /* 0x000fe400078e022d */
[----:B------:R-:W-:-:S04]  /*1dd0*/  IMAD.HI.U32 R20, R20, R49, RZ ;  /* 0x0000003114147227 */ /* 0x000fc800078e00ff */
[----:B------:R-:W-:Y:S02]  /*1de0*/  IMAD.MOV R12, RZ, RZ, -R12 ;  /* 0x000000ffff0c7224 */ /* 0x000fe400078e0a0c */
[----:B------:R-:W-:Y:S02]  /*1df0*/  @!P3 IMAD.IADD R43, R43, 0x1, -R8 ;  /* 0x000000012b2bb824 */ /* 0x000fe400078e0a08 */
[----:B------:R-:W-:Y:S01]  /*1e00*/  @!P5 IMAD.MOV R37, RZ, RZ, -R37 ;  /* 0x000000ffff25d224 */ /* 0x000fe200078e0a25 */
[C---:B------:R-:W-:Y:S01]  /*1e10*/  ISETP.GT.U32.AND P5, PT, R8.reuse, R45, PT ;  /* 0x0000002d0800720c */ /* 0x040fe20003fa4070 */
[----:B------:R-:W-:Y:S02]  /*1e20*/  IMAD.MOV R20, RZ, RZ, -R20 ;  /* 0x000000ffff147224 */ /* 0x000fe400078e0a14 */
[C---:B------:R-:W-:Y:S01]  /*1e30*/  IMAD R47, R8.reuse, R12, R47 ;  /* 0x0000000c082f7224 */ /* 0x040fe200078e022f */
[C---:B------:R-:W-:Y:S01]  /*1e40*/  ISETP.GT.U32.AND P3, PT, R8.reuse, R43, PT ;  /* 0x0000002b0800720c */ /* 0x040fe20003f64070 */
[----:B------:R-:W-:-:S02]  /*1e50*/  IMAD R49, R8, R20, R49 ;  /* 0x0000001408317224 */ /* 0x000fc400078e0231 */
[----:B------:R-:W-:Y:S01]  /*1e60*/  @!P4 IMAD.MOV R39, RZ, RZ, -R39 ;  /* 0x000000ffff27c224 */ /* 0x000fe200078e0a27 */
[C---:B------:R-:W-:Y:S01]  /*1e70*/  ISETP.GT.U32.AND P4, PT, R8.reuse, R47, PT ;  /* 0x0000002f0800720c */ /* 0x040fe20003f84070 */
[----:B------:R-:W-:Y:S01]  /*1e80*/  @!P6 IMAD.MOV R41, RZ, RZ, -R41 ;  /* 0x000000ffff29e224 */ /* 0x000fe200078e0a29 */
[----:B------:R-:W-:-:S03]  /*1e90*/  ISETP.GT.U32.AND P6, PT, R8, R49, PT ;  /* 0x000000310800720c */ /* 0x000fc60003fc4070 */
[----:B------:R-:W-:Y:S01]  /*1ea0*/  @!P5 IMAD.IADD R45, R45, 0x1, -R8 ;  /* 0x000000012d2dd824 */ /* 0x000fe200078e0a08 */
[----:B------:R-:W-:-:S03]  /*1eb0*/  LEA R14, P5, R51, R28, 0x1 ;  /* 0x0000001c330e7211 */ /* 0x000fc600078a08ff */
[--C-:B------:R-:W-:Y:S01]  /*1ec0*/  @!P3 IMAD.IADD R43, R43, 0x1, -R8.reuse ;  /* 0x000000012b2bb824 */ /* 0x100fe200078e0a08 */
[----:B------:R-:W-:Y:S02]  /*1ed0*/  ISETP.GE.AND P3, PT, R32, RZ, PT ;  /* 0x000000ff2000720c */ /* 0x000fe40003f66270 */
[----:B------:R-:W-:Y:S01]  /*1ee0*/  LEA.HI.X.SX32 R15, R51, R4, 0x1, P5 ;  /* 0x00000004330f7211 */ /* 0x000fe200028f0eff */
[--C-:B------:R-:W-:Y:S01]  /*1ef0*/  @!P4 IMAD.IADD R47, R47, 0x1, -R8.reuse ;  /* 0x000000012f2fc824 */ /* 0x100fe200078e0a08 */
[----:B------:R-:W-:Y:S01]  /*1f00*/  ISETP.GT.U32.AND P5, PT, R8, R45, PT ;  /* 0x0000002d0800720c */ /* 0x000fe20003fa4070 */
[----:B------:R-:W-:-:S03]  /*1f10*/  @!P6 IMAD.IADD R49, R49, 0x1, -R8 ;  /* 0x000000013131e824 */ /* 0x000fc600078e0a08 */
[----:B------:R-:W-:Y:S02]  /*1f20*/  ISETP.GT.U32.AND P6, PT, R8, R47, PT ;  /* 0x0000002f0800720c */ /* 0x000fe40003fc4070 */
[----:B------:R-:W-:-:S03]  /*1f30*/  LEA R12, P4, R65, R28, 0x1 ;  /* 0x0000001c410c7211 */ /* 0x000fc600078808ff */
[----:B------:R-:W-:Y:S01]  /*1f40*/  @!P3 IMAD.MOV R43, RZ, RZ, -R43 ;  /* 0x000000ffff2bb224 */ /* 0x000fe200078e0a2b */
[----:B------:R-:W-:Y:S02]  /*1f50*/  ISETP.GE.AND P3, PT, R26, RZ, PT ;  /* 0x000000ff1a00720c */ /* 0x000fe40003f66270 */
[----:B------:R-:W-:Y:S01]  /*1f60*/  LEA.HI.X.SX32 R13, R65, R4, 0x1, P4 ;  /* 0x00000004410d7211 */ /* 0x000fe200020f0eff */
[--C-:B------:R-:W-:Y:S01]  /*1f70*/  @!P5 IMAD.IADD R45, R45, 0x1, -R8.reuse ;  /* 0x000000012d2dd824 */ /* 0x100fe200078e0a08 */
[----:B------:R-:W-:Y:S02]  /*1f80*/  ISETP.GT.U32.AND P4, PT, R8, R49, PT ;  /* 0x000000310800720c */ /* 0x000fe40003f84070 */
[----:B------:R-:W-:Y:S01]  /*1f90*/  ISETP.GE.AND P5, PT, R30, RZ, PT ;  /* 0x000000ff1e00720c */ /* 0x000fe20003fa6270 */
[----:B------:R-:W-:Y:S01]  /*1fa0*/  @!P6 IMAD.IADD R47, R47, 0x1, -R8 ;  /* 0x000000012f2fe824 */ /* 0x000fe200078e0a08 */
[----:B------:R-:W-:Y:S02]  /*1fb0*/  ISETP.GE.AND P6, PT, R16, RZ, PT ;  /* 0x000000ff1000720c */ /* 0x000fe40003fc6270 */
[----:B------:R-:W-:-:S02]  /*1fc0*/  LOP3.LUT R137, R103, 0x14, RZ, 0xfc, !PT ;  /* 0x0000001467897812 */ /* 0x000fc400078efcff */
[----:B------:R-:W-:Y:S01]  /*1fd0*/  LOP3.LUT R139, R103, 0x1c, RZ, 0xfc, !PT ;  /* 0x0000001c678b7812 */ /* 0x000fe200078efcff */
[----:B------:R-:W-:Y:S01]  /*1fe0*/  @!P3 IMAD.MOV R45, RZ, RZ, -R45 ;  /* 0x000000ffff2db224 */ /* 0x000fe200078e0a2d */
[-C--:B------:R-:W-:Y:S02]  /*1ff0*/  ISETP.LT.AND P3, PT, R137, R6.reuse, P0 ;  /* 0x000000068900720c */ /* 0x080fe40000761270 */
[----:B------:R-:W-:Y:S01]  /*2000*/  LOP3.LUT R141, R103, 0x24, RZ, 0xfc, !PT ;  /* 0x00000024678d7812 */ /* 0x000fe200078efcff */
[----:B------:R-:W-:Y:S02]  /*2010*/  @!P4 IMAD.IADD R49, R49, 0x1, -R8 ;  /* 0x000000013131c824 */ /* 0x000fe400078e0a08 */
[----:B------:R-:W-:Y:S01]  /*2020*/  @!P5 IMAD.MOV R47, RZ, RZ, -R47 ;  /* 0x000000ffff2fd224 */ /* 0x000fe200078e0a2f */
[-C--:B------:R-:W-:Y:S01]  /*2030*/  ISETP.LT.AND P5, PT, R139, R6.reuse, P0 ;  /* 0x000000068b00720c */ /* 0x080fe200007a1270 */
[----:B------:R-:W-:Y:S01]  /*2040*/  @!P6 IMAD.MOV R49, RZ, RZ, -R49 ;  /* 0x000000ffff31e224 */ /* 0x000fe200078e0a31 */
[----:B------:R-:W-:-:S02]  /*2050*/  ISETP.LT.AND P6, PT, R141, R6, P0 ;  /* 0x000000068d00720c */ /* 0x000fc400007c1270 */
[----:B------:R-:W-:Y:S02]  /*2060*/  PRMT R138, RZ, 0x7610, R138 ;  /* 0x00007610ff8a7816 */ /* 0x000fe4000000008a */
[----:B------:R-:W-:Y:S02]  /*2070*/  ISETP.NE.AND P4, PT, R27, RZ, PT ;  /* 0x000000ff1b00720c */ /* 0x000fe40003f85270 */
[----:B------:R-:W-:Y:S02]  /*2080*/  LOP3.LUT R8, RZ, R27, RZ, 0x33, !PT ;  /* 0x0000001bff087212 */ /* 0x000fe400078e33ff */
[----:B------:R-:W-:Y:S01]  /*2090*/  PRMT R142, RZ, 0x7610, R142 ;  /* 0x00007610ff8e7816 */ /* 0x000fe2000000008e */
[----:B------:R-:W2:Y:S01]  /*20a0*/  @P3 LDG.E.U16 R138, desc[UR18][R12.64] ;  /* 0x000000120c8a3981 */ /* 0x000ea2000c1e1500 */
[----:B------:R-:W-:Y:S01]  /*20b0*/  SEL R34, R8, R21, !P4 ;  /* 0x0000001508227207 */ /* 0x000fe20006000000 */
[----:B------:R-:W-:Y:S01]  /*20c0*/  IMAD R57, R58, 0x2, R57 ;  /* 0x000000023a397824 */ /* 0x000fe200078e0239 */
[----:B------:R-:W-:-:S02]  /*20d0*/  SEL R36, R8, R23, !P4 ;  /* 0x0000001708247207 */ /* 0x000fc40006000000 */
[C---:B------:R-:W-:Y:S01]  /*20e0*/  SEL R38, R8.reuse, R25, !P4 ;  /* 0x0000001908267207 */ /* 0x040fe20006000000 */
[----:B------:R0:W2:Y:S01]  /*20f0*/  @P5 LDG.E.U16 R142, desc[UR18][R2.64] ;  /* 0x00000012028e5981 */ /* 0x0000a2000c1e1500 */
[C---:B------:R-:W-:Y:S02]  /*2100*/  SEL R40, R8.reuse, R17, !P4 ;  /* 0x0000001108287207 */ /* 0x040fe40006000000 */
[C---:B------:R-:W-:Y:S02]  /*2110*/  SEL R42, R8.reuse, R19, !P4 ;  /* 0x00000013082a7207 */ /* 0x040fe40006000000 */
[C---:B------:R-:W-:Y:S02]  /*2120*/  SEL R44, R8.reuse, R29, !P4 ;  /* 0x0000001d082c7207 */ /* 0x040fe40006000000 */
[C---:B------:R-:W-:Y:S02]  /*2130*/  SEL R46, R8.reuse, R31, !P4 ;  /* 0x0000001f082e7207 */ /* 0x040fe40006000000 */
[----:B------:R-:W-:-:S02]  /*2140*/  SEL R48, R8, R33, !P4 ;  /* 0x0000002108307207 */ /* 0x000fc40006000000 */
[C---:B------:R-:W-:Y:S02]  /*2150*/  SEL R50, R8.reuse, R35, !P4 ;  /* 0x0000002308327207 */ /* 0x040fe40006000000 */
[C---:B------:R-:W-:Y:S02]  /*2160*/  SEL R37, R8.reuse, R37, !P4 ;  /* 0x0000002508257207 */ /* 0x040fe40006000000 */
[C---:B------:R-:W-:Y:S02]  /*2170*/  SEL R51, R8.reuse, R39, !P4 ;  /* 0x0000002708337207 */ /* 0x040fe40006000000 */
[C---:B------:R-:W-:Y:S02]  /*2180*/  SEL R52, R8.reuse, R41, !P4 ;  /* 0x0000002908347207 */ /* 0x040fe40006000000 */
[C---:B------:R-:W-:Y:S02]  /*2190*/  SEL R54, R8.reuse, R43, !P4 ;  /* 0x0000002b08367207 */ /* 0x040fe40006000000 */
[----:B------:R-:W-:-:S02]  /*21a0*/  SEL R70, R8, R45, !P4 ;  /* 0x0000002d08467207 */ /* 0x000fc40006000000 */
[C---:B------:R-:W-:Y:S02]  /*21b0*/  SEL R56, R8.reuse, R47, !P4 ;  /* 0x0000002f08387207 */ /* 0x040fe40006000000 */
[----:B------:R-:W-:Y:S02]  /*21c0*/  SEL R64, R8, R49, !P4 ;  /* 0x0000003108407207 */ /* 0x000fe40006000000 */
[----:B------:R-:W-:Y:S02]  /*21d0*/  PRMT R140, RZ, 0x7610, R140 ;  /* 0x00007610ff8c7816 */ /* 0x000fe4000000008c */
[----:B------:R-:W-:Y:S02]  /*21e0*/  LEA.HI R143, R105, 0x6, RZ, 0x19 ;  /* 0x00000006698f7811 */ /* 0x000fe400078fc8ff */
[----:B------:R-:W-:Y:S02]  /*21f0*/  LEA R8, P3, R9, R28, 0x1 ;  /* 0x0000001c09087211 */ /* 0x000fe400078608ff */
[C---:B------:R-:W-:Y:S01]  /*2200*/  LEA.HI R145, R105.reuse, 0xe, RZ, 0x19 ;  /* 0x0000000e69917811 */ /* 0x040fe200078fc8ff */
[----:B------:R1:W2:Y:S01]  /*2210*/  @P6 LDG.E.U16 R140, desc[UR18][R14.64] ;  /* 0x000000120e8c6981 */ /* 0x0002a2000c1e1500 */
[----:B------:R-:W-:-:S02]  /*2220*/  LEA.HI R147, R105, 0x16, RZ, 0x19 ;  /* 0x0000001669937811 */ /* 0x000fc400078fc8ff */
[----:B------:R-:W-:Y:S01]  /*2230*/  LEA R30, P5, R55, R28, 0x1 ;  /* 0x0000001c371e7211 */ /* 0x000fe200078a08ff */
[----:B------:R-:W-:Y:S01]  /*2240*/  IMAD R17, R143, R58, RZ ;  /* 0x0000003a8f117224 */ /* 0x000fe200078e02ff */
[----:B------:R-:W-:Y:S01]  /*2250*/  LEA.HI.X.SX32 R9, R9, R4, 0x1, P3 ;  /* 0x0000000409097211 */ /* 0x000fe200018f0eff */
[----:B------:R-:W-:Y:S01]  /*2260*/  IMAD R19, R145, R58, RZ ;  /* 0x0000003a91137224 */ /* 0x000fe200078e02ff */
[----:B------:R-:W-:Y:S02]  /*2270*/  LEA.HI R149, R105, 0x1e, RZ, 0x19 ;  /* 0x0000001e69957811 */ /* 0x000fe400078fc8ff */
[----:B------:R-:W-:Y:S01]  /*2280*/  LEA R32, P3, R57, R28, 0x1 ;  /* 0x0000001c39207211 */ /* 0x000fe200078608ff */
[----:B------:R-:W-:Y:S01]  /*2290*/  IMAD R21, R147, R58, RZ ;  /* 0x0000003a93157224 */ /* 0x000fe200078e02ff */
[----:B------:R-:W-:Y:S02]  /*22a0*/  LEA.HI R151, R105, 0x26, RZ, 0x19 ;  /* 0x0000002669977811 */ /* 0x000fe400078fc8ff */
[----:B------:R-:W-:-:S02]  /*22b0*/  LEA R10, P6, R11, R28, 0x1 ;  /* 0x0000001c0b0a7211 */ /* 0x000fc400078c08ff */
[----:B------:R-:W-:Y:S02]  /*22c0*/  LEA.HI.X.SX32 R31, R55, R4, 0x1, P5 ;  /* 0x00000004371f7211 */ /* 0x000fe400028f0eff */
[----:B------:R-:W-:Y:S02]  /*22d0*/  LEA.HI R153, R105, 0x2e, RZ, 0x19 ;  /* 0x0000002e69997811 */ /* 0x000fe400078fc8ff */
[-C--:B0-----:R-:W-:Y:S02]  /*22e0*/  LEA R2, P4, R53, R28.reuse, 0x1 ;  /* 0x0000001c35027211 */ /* 0x081fe400078808ff */
[----:B------:R-:W-:Y:S02]  /*22f0*/  LEA R12, P5, R5, R28, 0x1 ;  /* 0x0000001c050c7211 */ /* 0x000fe400078a08ff */
[----:B------:R-:W-:Y:S01]  /*2300*/  LOP3.LUT R159, R103, 0x2c, RZ, 0xfc, !PT ;  /* 0x0000002c679f7812 */ /* 0x000fe200078efcff */
[----:B------:R-:W-:Y:S01]  /*2310*/  IMAD R23, R149, R58, RZ ;  /* 0x0000003a95177224 */ /* 0x000fe200078e02ff */
[----:B------:R-:W-:Y:S01]  /*2320*/  LEA.HI.X.SX32 R33, R57, R4, 0x1, P3 ;  /* 0x0000000439217211 */ /* 0x000fe200018f0eff */
[----:B------:R-:W-:Y:S01]  /*2330*/  IMAD R25, R151, R58, RZ ;  /* 0x0000003a97197224 */ /* 0x000fe200078e02ff */
[----:B------:R-:W-:-:S02]  /*2340*/  LEA.HI.X.SX32 R11, R11, R4, 0x1, P6 ;  /* 0x000000040b0b7211 */ /* 0x000fc400030f0eff */
[----:B-1----:R-:W-:Y:S01]  /*2350*/  LEA R14, P3, R17, R28, 0x1 ;  /* 0x0000001c110e7211 */ /* 0x002fe200078608ff */
[----:B------:R-:W-:Y:S01]  /*2360*/  IMAD R27, R153, R58, RZ ;  /* 0x0000003a991b7224 */ /* 0x000fe200078e02ff */
[----:B------:R-:W-:Y:S02]  /*2370*/  LEA.HI R155, R105, 0x36, RZ, 0x19 ;  /* 0x00000036699b7811 */ /* 0x000fe400078fc8ff */
[----:B------:R-:W-:Y:S02]  /*2380*/  LEA.HI.X.SX32 R3, R53, R4, 0x1, P4 ;  /* 0x0000000435037211 */ /* 0x000fe400020f0eff */
[----:B------:R-:W-:Y:S02]  /*2390*/  LEA R16, P6, R19, R28, 0x1 ;  /* 0x0000001c13107211 */ /* 0x000fe400078c08ff */
[----:B------:R-:W-:Y:S02]  /*23a0*/  LEA.HI.X.SX32 R13, R5, R4, 0x1, P5 ;  /* 0x00000004050d7211 */ /* 0x000fe400028f0eff */
[----:B------:R-:W-:-:S02]  /*23b0*/  ISETP.LT.AND P4, PT, R159, R6, P0 ;  /* 0x000000069f00720c */ /* 0x000fc40000781270 */
[----:B------:R-:W-:Y:S02]  /*23c0*/  LEA R18, P5, R21, R28, 0x1 ;  /* 0x0000001c15127211 */ /* 0x000fe400078a08ff */
[----:B------:R-:W-:Y:S01]  /*23d0*/  LEA.HI.X.SX32 R15, R17, R4, 0x1, P3 ;  /* 0x00000004110f7211 */ /* 0x000fe200018f0eff */
[----:B------:R-:W-:Y:S01]  /*23e0*/  IMAD R29, R155, R58, RZ ;  /* 0x0000003a9b1d7224 */ /* 0x000fe200078e02ff */
[----:B------:R-:W-:Y:S02]  /*23f0*/  LEA R20, P3, R23, R28, 0x1 ;  /* 0x0000001c17147211 */ /* 0x000fe400078608ff */
[----:B------:R-:W-:Y:S02]  /*2400*/  LEA.HI.X.SX32 R17, R19, R4, 0x1, P6 ;  /* 0x0000000413117211 */ /* 0x000fe400030f0eff */
[----:B------:R-:W-:Y:S02]  /*2410*/  LEA.HI R157, R105, 0x3e, RZ, 0x19 ;  /* 0x0000003e699d7811 */ /* 0x000fe400078fc8ff */
[----:B------:R-:W-:-:S02]  /*2420*/  LEA R22, P6, R25, R28, 0x1 ;  /* 0x0000001c19167211 */ /* 0x000fc400078c08ff */
[----:B------:R-:W-:Y:S02]  /*2430*/  LEA.HI.X.SX32 R19, R21, R4, 0x1, P5 ;  /* 0x0000000415137211 */ /* 0x000fe400028f0eff */
[----:B------:R-:W-:Y:S02]  /*2440*/  LEA R24, P5, R27, R28, 0x1 ;  /* 0x0000001c1b187211 */ /* 0x000fe400078a08ff */
[----:B------:R-:W-:Y:S02]  /*2450*/  LOP3.LUT R163, R103, 0x3c, RZ, 0xfc, !PT ;  /* 0x0000003c67a37812 */ /* 0x000fe400078efcff */
[----:B------:R-:W-:Y:S02]  /*2460*/  LEA.HI.X.SX32 R21, R23, R4, 0x1, P3 ;  /* 0x0000000417157211 */ /* 0x000fe400018f0eff */
[----:B------:R-:W-:Y:S01]  /*2470*/  PRMT R144, RZ, 0x7610, R144 ;  /* 0x00007610ff907816 */ /* 0x000fe20000000090 */
[----:B------:R-:W-:Y:S01]  /*2480*/  IMAD R35, R157, R58, RZ ;  /* 0x0000003a9d237224 */ /* 0x000fe200078e02ff */
[----:B------:R-:W-:-:S02]  /*2490*/  LEA.HI.X.SX32 R23, R25, R4, 0x1, P6 ;  /* 0x0000000419177211 */ /* 0x000fc400030f0eff */
[----:B------:R-:W-:Y:S02]  /*24a0*/  LEA R26, P3, R29, R28, 0x1 ;  /* 0x0000001c1d1a7211 */ /* 0x000fe400078608ff */
[----:B------:R-:W-:Y:S01]  /*24b0*/  LEA.HI.X.SX32 R25, R27, R4, 0x1, P5 ;  /* 0x000000041b197211 */ /* 0x000fe200028f0eff */
[----:B------:R0:W2:Y:S01]  /*24c0*/  @P4 LDG.E.U16 R144, desc[UR18][R2.64] ;  /* 0x0000001202904981 */ /* 0x0000a2000c1e1500 */
[----:B------:R-:W-:Y:S02]  /*24d0*/  LOP3.LUT R106, R105, 0x3f, RZ, 0xc0, !PT ;  /* 0x0000003f696a7812 */ /* 0x000fe400078ec0ff */
[----:B------:R-:W-:Y:S02]  /*24e0*/  ISETP.LT.AND P5, PT, R163, R6, P0 ;  /* 0x00000006a300720c */ /* 0x000fe400007a1270 */
[----:B------:R-:W-:Y:S02]  /*24f0*/  LOP3.LUT R161, R103, 0x34, RZ, 0xfc, !PT ;  /* 0x0000003467a17812 */ /* 0x000fe400078efcff */
[----:B------:R-:W-:-:S02]  /*2500*/  LEA.HI.X.SX32 R27, R29, R4, 0x1, P3 ;  /* 0x000000041d1b7211 */ /* 0x000fc400018f0eff */
[----:B------:R-:W-:Y:S01]  /*2510*/  LEA R28, P3, R35, R28, 0x1 ;  /* 0x0000001c231c7211 */ /* 0x000fe200078608ff */
[----:B0-----:R-:W-:Y:S01]  /*2520*/  IMAD R2, R106, R59, RZ ;  /* 0x0000003b6a027224 */ /* 0x001fe200078e02ff */
[----:B------:R-:W-:Y:S02]  /*2530*/  ISETP.LT.AND P6, PT, R161, R6, P0 ;  /* 0x00000006a100720c */ /* 0x000fe400007c1270 */
[----:B------:R-:W-:Y:S01]  /*2540*/  PRMT R146, RZ, 0x7610, R146 ;  /* 0x00007610ff927816 */ /* 0x000fe20000000092 */
[----:B------:R-:W-:Y:S01]  /*2550*/  IMAD R3, R36, UR4, RZ ;  /* 0x0000000424037c24 */ /* 0x000fe2000f8e02ff */
[----:B------:R-:W-:Y:S02]  /*2560*/  LEA.HI.X.SX32 R29, R35, R4, 0x1, P3 ;  /* 0x00000004231d7211 */ /* 0x000fe400018f0eff */
[----:B------:R-:W-:Y:S01]  /*2570*/  LEA R66, P3, R2, UR14, 0x1 ;  /* 0x0000000e02427c11 */ /* 0x000fe2000f8608ff */
[----:B------:R-:W-:Y:S01]  /*2580*/  IMAD R5, R40, UR4, RZ ;  /* 0x0000000428057c24 */ /* 0x000fe2000f8e02ff */
[----:B------:R-:W-:Y:S01]  /*2590*/  PRMT R148, RZ, 0x7610, R148 ;  /* 0x00007610ff947816 */ /* 0x000fe20000000094 */
[----:B------:R0:W2:Y:S01]  /*25a0*/  @P5 LDG.E.U16 R146, desc[UR18][R32.64] ;  /* 0x0000001220925981 */ /* 0x0000a2000c1e1500 */
[----:B------:R-:W-:Y:S01]  /*25b0*/  LEA.HI.X.SX32 R68, R2, UR15, 0x1, P3 ;  /* 0x0000000f02447c11 */ /* 0x000fe200098f0eff */
[----:B------:R-:W-:-:S02]  /*25c0*/  IMAD R2, R34, UR4, RZ ;  /* 0x0000000422027c24 */ /* 0x000fc4000f8e02ff */
[----:B------:R-:W-:Y:S01]  /*25d0*/  IMAD R39, R42, UR4, RZ ;  /* 0x000000042a277c24 */ /* 0x000fe2000f8e02ff */
[-C--:B------:R-:W-:Y:S01]  /*25e0*/  LEA R36, P4, R5, R66.reuse, 0x1 ;  /* 0x0000004205247211 */ /* 0x080fe200078808ff */
[----:B------:R-:W-:Y:S01]  /*25f0*/  IMAD R45, R48, UR4, RZ ;  /* 0x00000004302d7c24 */ /* 0x000fe2000f8e02ff */
[----:B------:R1:W2:Y:S01]  /*2600*/  @P6 LDG.E.U16 R148, desc[UR18][R30.64] ;  /* 0x000000121e946981 */ /* 0x0002a2000c1e1500 */
[C---:B0-----:R-:W-:Y:S01]  /*2610*/  LEA R32, P5, R3.reuse, R66, 0x1 ;  /* 0x0000004203207211 */ /* 0x041fe200078a08ff */
[----:B------:R-:W-:Y:S02]  /*2620*/  IMAD R4, R38, UR4, RZ ;  /* 0x0000000426047c24 */ /* 0x000fe4000f8e02ff */
[----:B------:R-:W-:Y:S01]  /*2630*/  IMAD R47, R50, UR4, RZ ;  /* 0x00000004322f7c24 */ /* 0x000fe2000f8e02ff */
[----:B------:R-:W-:Y:S01]  /*2640*/  LEA.HI.X.SX32 R33, R3, R68, 0x1, P5 ;  /* 0x0000004403217211 */ /* 0x000fe200028f0eff */
[----:B------:R-:W-:Y:S01]  /*2650*/  IMAD R49, R37, UR4, RZ ;  /* 0x0000000425317c24 */ /* 0x000fe2000f8e02ff */
[-C--:B------:R-:W-:Y:S01]  /*2660*/  LEA R38, P5, R39, R66.reuse, 0x1 ;  /* 0x0000004227267211 */ /* 0x080fe200078a08ff */
[----:B------:R-:W-:Y:S01]  /*2670*/  IMAD R41, R44, UR4, RZ ;  /* 0x000000042c297c24 */ /* 0x000fe2000f8e02ff */
[----:B-1----:R-:W-:Y:S01]  /*2680*/  LEA R30, P3, R2, R66, 0x1 ;  /* 0x00000042021e7211 */ /* 0x002fe200078608ff */
[----:B------:R-:W-:Y:S01]  /*2690*/  IMAD R53, R52, UR4, RZ ;  /* 0x0000000434357c24 */ /* 0x000fe2000f8e02ff */
[----:B------:R-:W-:-:S02]  /*26a0*/  LEA.HI.X.SX32 R37, R5, R68, 0x1, P4 ;  /* 0x0000004405257211 */ /* 0x000fc400020f0eff */
[----:B------:R-:W-:Y:S01]  /*26b0*/  LEA R44, P4, R45, R66, 0x1 ;  /* 0x000000422d2c7211 */ /* 0x000fe200078808ff */
[----:B------:R-:W-:Y:S01]  /*26c0*/  IMAD R43, R46, UR4, RZ ;  /* 0x000000042e2b7c24 */ /* 0x000fe2000f8e02ff */
[-C--:B------:R-:W-:Y:S01]  /*26d0*/  LEA.HI.X.SX32 R31, R2, R68.reuse, 0x1, P3 ;  /* 0x00000044021f7211 */ /* 0x080fe200018f0eff */
[----:B------:R-:W-:Y:S01]  /*26e0*/  IMAD R55, R54, UR4, RZ ;  /* 0x0000000436377c24 */ /* 0x000fe2000f8e02ff */
[----:B------:R-:W-:Y:S02]  /*26f0*/  LEA.HI.X.SX32 R39, R39, R68, 0x1, P5 ;  /* 0x0000004427277211 */ /* 0x000fe400028f0eff */
[-C--:B------:R-:W-:Y:S02]  /*2700*/  LEA R34, P3, R4, R66.reuse, 0x1 ;  /* 0x0000004204227211 */ /* 0x080fe400078608ff */
[----:B------:R-:W-:Y:S02]  /*2710*/  LEA R46, P5, R47, R66, 0x1 ;  /* 0x000000422f2e7211 */ /* 0x000fe400078a08ff */
[----:B------:R-:W-:-:S02]  /*2720*/  LEA.HI.X.SX32 R45, R45, R68, 0x1, P4 ;  /* 0x000000442d2d7211 */ /* 0x000fc400020f0eff */
[----:B------:R-:W-:Y:S02]  /*2730*/  LEA R52, P4, R53, R66, 0x1 ;  /* 0x0000004235347211 */ /* 0x000fe400078808ff */
[----:B------:R-:W-:Y:S01]  /*2740*/  LOP3.LUT R165, R103, 0x2, RZ, 0xfc, !PT ;  /* 0x0000000267a57812 */ /* 0x000fe200078efcff */
[----:B------:R-:W-:Y:S01]  /*2750*/  IMAD R57, R56, UR4, RZ ;  /* 0x0000000438397c24 */ /* 0x000fe2000f8e02ff */
[-C--:B------:R-:W-:Y:S02]  /*2760*/  LEA.HI.X.SX32 R35, R4, R68.reuse, 0x1, P3 ;  /* 0x0000004404237211 */ /* 0x080fe400018f0eff */
[----:B------:R-:W-:Y:S02]  /*2770*/  LEA.HI.X.SX32 R47, R47, R68, 0x1, P5 ;  /* 0x000000442f2f7211 */ /* 0x000fe400028f0eff */
[-C--:B------:R-:W-:Y:S02]  /*2780*/  LEA R40, P3, R41, R66.reuse, 0x1 ;  /* 0x0000004229287211 */ /* 0x080fe400078608ff */
[----:B------:R-:W-:-:S02]  /*2790*/  LEA R54, P5, R55, R66, 0x1 ;  /* 0x0000004237367211 */ /* 0x000fc400078a08ff */
[----:B------:R-:W-:Y:S02]  /*27a0*/  LEA.HI.X.SX32 R53, R53, R68, 0x1, P4 ;  /* 0x0000004435357211 */ /* 0x000fe400020f0eff */
[----:B------:R-:W-:Y:S01]  /*27b0*/  ISETP.LT.AND P4, PT, R165, R6, P0 ;  /* 0x00000006a500720c */ /* 0x000fe20000781270 */
[----:B------:R-:W-:Y:S01]  /*27c0*/  IMAD R51, R51, UR4, RZ ;  /* 0x0000000433337c24 */ /* 0x000fe2000f8e02ff */
[-C--:B------:R-:W-:Y:S02]  /*27d0*/  LEA.HI.X.SX32 R41, R41, R68.reuse, 0x1, P3 ;  /* 0x0000004429297211 */ /* 0x080fe400018f0eff */
[----:B------:R-:W-:Y:S02]  /*27e0*/  LEA.HI.X.SX32 R55, R55, R68, 0x1, P5 ;  /* 0x0000004437377211 */ /* 0x000fe400028f0eff */
[-C--:B------:R-:W-:Y:S02]  /*27f0*/  LEA R42, P6, R43, R66.reuse, 0x1 ;  /* 0x000000422b2a7211 */ /* 0x080fe400078c08ff */
[----:B------:R-:W-:-:S02]  /*2800*/  LEA R48, P3, R49, R66, 0x1 ;  /* 0x0000004231307211 */ /* 0x000fc400078608ff */
[----:B------:R-:W-:Y:S02]  /*2810*/  LEA R56, P5, R57, R66, 0x1 ;  /* 0x0000004239387211 */ /* 0x000fe400078a08ff */
[----:B------:R-:W-:Y:S02]  /*2820*/  LOP3.LUT R167, R103, 0x4, RZ, 0xfc, !PT ;  /* 0x0000000467a77812 */ /* 0x000fe400078efcff */
[----:B------:R-:W-:Y:S02]  /*2830*/  PRMT R175, RZ, 0x7610, R175 ;  /* 0x00007610ffaf7816 */ /* 0x000fe400000000af */
[-C--:B------:R-:W-:Y:S02]  /*2840*/  LEA.HI.X.SX32 R43, R43, R68.reuse, 0x1, P6 ;  /* 0x000000442b2b7211 */ /* 0x080fe400030f0eff */
[-C--:B------:R-:W-:Y:S02]  /*2850*/  LEA.HI.X.SX32 R49, R49, R68.reuse, 0x1, P3 ;  /* 0x0000004431317211 */ /* 0x080fe400018f0eff */
[----:B------:R-:W-:Y:S01]  /*2860*/  LEA.HI.X.SX32 R57, R57, R68, 0x1, P5 ;  /* 0x0000004439397211 */ /* 0x000fe200028f0eff */
[----:B------:R-:W2:Y:S01]  /*2870*/  @P4 LDG.E.U16 R175, desc[UR18][R10.64] ;  /* 0x000000120aaf4981 */ /* 0x000ea2000c1e1500 */
[----:B------:R-:W-:-:S02]  /*2880*/  LEA R50, P6, R51, R66, 0x1 ;  /* 0x0000004233327211 */ /* 0x000fc400078c08ff */
[-C--:B------:R-:W-:Y:S02]  /*2890*/  ISETP.LT.AND P3, PT, R103, R6.reuse, P0 ;  /* 0x000000066700720c */ /* 0x080fe40000761270 */
[----:B------:R-:W-:Y:S02]  /*28a0*/  ISETP.LT.AND P5, PT, R167, R6, P0 ;  /* 0x00000006a700720c */ /* 0x000fe400007a1270 */
[----:B------:R-:W-:Y:S02]  /*28b0*/  LEA.HI.X.SX32 R51, R51, R68, 0x1, P6 ;  /* 0x0000004433337211 */ /* 0x000fe400030f0eff */
[-C--:B------:R-:W-:Y:S02]  /*28c0*/  ISETP.LT.AND P6, PT, R143, R6.reuse, P0 ;  /* 0x000000068f00720c */ /* 0x080fe400007c1270 */
[----:B------:R-:W-:Y:S02]  /*28d0*/  ISETP.LT.AND P4, PT, R145, R6, P0 ;  /* 0x000000069100720c */ /* 0x000fe40000781270 */
[----:B------:R-:W-:-:S02]  /*28e0*/  PRMT R176, RZ, 0x7610, R176 ;  /* 0x00007610ffb07816 */ /* 0x000fc400000000b0 */
[----:B------:R-:W-:Y:S02]  /*28f0*/  PRMT R174, RZ, 0x7610, R174 ;  /* 0x00007610ffae7816 */ /* 0x000fe400000000ae */
[----:B------:R-:W-:Y:S02]  /*2900*/  PRMT R173, RZ, 0x7610, R173 ;  /* 0x00007610ffad7816 */ /* 0x000fe400000000ad */
[----:B------:R-:W-:Y:S01]  /*2910*/  PRMT R172, RZ, 0x7610, R172 ;  /* 0x00007610ffac7816 */ /* 0x000fe200000000ac */
[----:B------:R-:W2:Y:S01]  /*2920*/  @P3 LDG.E.U16 R176, desc[UR18][R8.64] ;  /* 0x0000001208b03981 */ /* 0x000ea2000c1e1500 */
[----:B------:R-:W-:-:S03]  /*2930*/  ISETP.LT.AND P3, PT, R147, R6, P0 ;  /* 0x000000069300720c */ /* 0x000fc60000761270 */
[----:B------:R-:W2:Y:S01]  /*2940*/  @P5 LDG.E.U16 R174, desc[UR18][R12.64] ;  /* 0x000000120cae5981 */ /* 0x000ea2000c1e1500 */
[----:B------:R-:W-:-:S03]  /*2950*/  ISETP.LT.AND P5, PT, R149, R6, P0 ;  /* 0x000000069500720c */ /* 0x000fc600007a1270 */
[----:B------:R-:W2:Y:S01]  /*2960*/  @P6 LDG.E.U16 R173, desc[UR18][R14.64] ;  /* 0x000000120ead6981 */ /* 0x000ea2000c1e1500 */
[----:B------:R-:W-:-:S03]  /*2970*/  ISETP.LT.AND P6, PT, R151, R6, P0 ;  /* 0x000000069700720c */ /* 0x000fc600007c1270 */
[----:B------:R-:W3:Y:S01]  /*2980*/  @P4 LDG.E.U16 R172, desc[UR18][R16.64] ;  /* 0x0000001210ac4981 */ /* 0x000ee2000c1e1500 */
[-C--:B------:R-:W-:Y:S02]  /*2990*/  ISETP.LT.AND P4, PT, R153, R6.reuse, P0 ;  /* 0x000000069900720c */ /* 0x080fe40000781270 */
[----:B------:R-:W-:Y:S02]  /*29a0*/  PRMT R171, RZ, 0x7610, R171 ;  /* 0x00007610ffab7816 */ /* 0x000fe400000000ab */
[----:B------:R-:W-:Y:S02]  /*29b0*/  PRMT R170, RZ, 0x7610, R170 ;  /* 0x00007610ffaa7816 */ /* 0x000fe400000000aa */
[----:B------:R-:W-:Y:S01]  /*29c0*/  PRMT R169, RZ, 0x7610, R169 ;  /* 0x00007610ffa97816 */ /* 0x000fe200000000a9 */
[----:B------:R-:W-:Y:S01]  /*29d0*/  IMAD R3, R70, UR4, RZ ;  /* 0x0000000446037c24 */ /* 0x000fe2000f8e02ff */
[----:B------:R-:W-:Y:S01]  /*29e0*/  PRMT R168, RZ, 0x7610, R168 ;  /* 0x00007610ffa87816 */ /* 0x000fe200000000a8 */
[----:B------:R-:W5:Y:S01]  /*29f0*/  @P3 LDG.E.U16 R171, desc[UR18][R18.64] ;  /* 0x0000001212ab3981 */ /* 0x000f62000c1e1500 */
[----:B------:R-:W-:Y:S01]  /*2a00*/  ISETP.LT.AND P3, PT, R155, R6, P0 ;  /* 0x000000069b00720c */ /* 0x000fe20000761270 */
[----:B------:R-:W-:-:S02]  /*2a10*/  IMAD R64, R64, UR4, RZ ;  /* 0x0000000440407c24 */ /* 0x000fc4000f8e02ff */
[----:B------:R-:W5:Y:S01]  /*2a20*/  @P5 LDG.E.U16 R170, desc[UR18][R20.64] ;  /* 0x0000001214aa5981 */ /* 0x000f62000c1e1500 */
[-C--:B------:R-:W-:Y:S02]  /*2a30*/  ISETP.LT.AND P5, PT, R157, R6.reuse, P0 ;  /* 0x000000069d00720c */ /* 0x080fe400007a1270 */
[----:B------:R-:W-:Y:S01]  /*2a40*/  ISETP.LT.AND P0, PT, R106, R6, P0 ;  /* 0x000000066a00720c */ /* 0x000fe20000701270 */
[----:B------:R-:W5:Y:S01]  /*2a50*/  @P6 LDG.E.U16 R169, desc[UR18][R22.64] ;  /* 0x0000001216a96981 */ /* 0x000f62000c1e1500 */
[----:B------:R-:W-:-:S03]  /*2a60*/  LEA R4, P6, R3, R66, 0x1 ;  /* 0x0000004203047211 */ /* 0x000fc600078c08ff */
[----:B------:R-:W5:Y:S01]  /*2a70*/  @P4 LDG.E.U16 R168, desc[UR18][R24.64] ;  /* 0x0000001218a84981 */ /* 0x000f62000c1e1500 */
[----:B------:R-:W-:Y:S02]  /*2a80*/  LEA R2, P4, R64, R66, 0x1 ;  /* 0x0000004240027211 */ /* 0x000fe400078808ff */
[----:B------:R-:W-:Y:S02]  /*2a90*/  PRMT R166, RZ, 0x7610, R166 ;  /* 0x00007610ffa67816 */ /* 0x000fe400000000a6 */
[----:B------:R-:W-:Y:S02]  /*2aa0*/  PRMT R164, RZ, 0x7610, R164 ;  /* 0x00007610ffa47816 */ /* 0x000fe400000000a4 */
[----:B------:R-:W-:Y:S02]  /*2ab0*/  PRMT R162, RZ, 0x7610, R162 ;  /* 0x00007610ffa27816 */ /* 0x000fe400000000a2 */
[----:B------:R-:W-:Y:S01]  /*2ac0*/  PRMT R160, RZ, 0x7610, R160 ;  /* 0x00007610ffa07816 */ /* 0x000fe200000000a0 */
[----:B------:R-:W5:Y:S01]  /*2ad0*/  @P3 LDG.E.U16 R166, desc[UR18][R26.64] ;  /* 0x000000121aa63981 */ /* 0x000f62000c1e1500 */
[----:B------:R-:W-:-:S02]  /*2ae0*/  PRMT R158, RZ, 0x7610, R158 ;  /* 0x00007610ff9e7816 */ /* 0x000fc4000000009e */
[----:B------:R-:W-:Y:S01]  /*2af0*/  PRMT R156, RZ, 0x7610, R156 ;  /* 0x00007610ff9c7816 */ /* 0x000fe2000000009c */
[----:B------:R-:W5:Y:S01]  /*2b00*/  @P5 LDG.E.U16 R164, desc[UR18][R28.64] ;  /* 0x000000121ca45981 */ /* 0x000f62000c1e1500 */
[----:B------:R-:W-:Y:S02]  /*2b10*/  PRMT R150, RZ, 0x7610, R150 ;  /* 0x00007610ff967816 */ /* 0x000fe40000000096 */
[----:B------:R-:W-:Y:S01]  /*2b20*/  PRMT R154, RZ, 0x7610, R154 ;  /* 0x00007610ff9a7816 */ /* 0x000fe2000000009a */
[----:B------:R-:W5:Y:S01]  /*2b30*/  @P0 LDG.E.U16 R162, desc[UR18][R30.64] ;  /* 0x000000121ea20981 */ /* 0x000f62000c1e1500 */
        /* <DEDUP_REMOVED lines=13> */
[-C--:B------:R-:W-:Y:S01]  /*2c10*/  LEA.HI.X.SX32 R5, R3, R68.reuse, 0x1, P6 ;  /* 0x0000004403057211 */ /* 0x080fe200030f0eff */
[----:B------:R-:W5:Y:S01]  /*2c20*/  @P0 LDG.E.U16 R154, desc[UR18][R50.64] ;  /* 0x00000012329a0981 */ /* 0x000f62000c1e1500 */
[----:B------:R-:W-:Y:S02]  /*2c30*/  PRMT R185, RZ, 0x7610, R185 ;  /* 0x00007610ffb97816 */ /* 0x000fe400000000b9 */
[----:B------:R-:W-:Y:S01]  /*2c40*/  LEA.HI.X.SX32 R3, R64, R68, 0x1, P4 ;  /* 0x0000004440037211 */ /* 0x000fe200020f0eff */
[----:B------:R-:W5:Y:S04]  /*2c50*/  @P0 LDG.E.U16 R152, desc[UR18][R54.64] ;  /* 0x0000001236980981 */ /* 0x000f68000c1e1500 */
        /* <DEDUP_REMOVED lines=8> */
[----:B------:R-:W5:Y:S01]  /*2ce0*/  @P0 LDG.E.U16 R185, desc[UR18][R2.64] ;  /* 0x0000001202b90981 */ /* 0x000f62000c1e1500 */
[----:B------:R-:W-:-:S02]  /*2cf0*/  SHF.R.S32.HI R64, RZ, 0x7, R105 ;  /* 0x00000007ff407819 */ /* 0x000fc40000011469 */
[----:B------:R-:W-:Y:S02]  /*2d00*/  SHF.R.S32.HI R197, RZ, 0x1f, R62 ;  /* 0x0000001fffc57819 */ /* 0x000fe4000001143e */
[----:B------:R-:W-:Y:S02]  /*2d10*/  SGXT R64, R64, 0x1 ;  /* 0x000000014040781a */ /* 0x000fe40000000200 */
[----:B------:R-:W-:Y:S01]  /*2d20*/  ISETP.NE.U32.AND P0, PT, R60, RZ, PT ;  /* 0x000000ff3c00720c */ /* 0x000fe20003f05070 */
[----:B------:R-:W-:Y:S01]  /*2d30*/  IMAD.SHL.U32 R60, R105, 0x2, RZ ;  /* 0x00000002693c7824 */ /* 0x000fe200078e00ff */
[----:B------:R-:W-:Y:S02]  /*2d40*/  SHF.L.U64.HI R197, R62, 0x1, R197 ;  /* 0x000000013ec57819 */ /* 0x000fe400000102c5 */
[----:B------:R-:W-:Y:S02]  /*2d50*/  LOP3.LUT R75, R64, 0x90, RZ, 0xc0, !PT ;  /* 0x00000090404b7812 */ /* 0x000fe400078ec0ff */
[----:B------:R-:W-:-:S02]  /*2d60*/  SHF.R.S32.HI R86, RZ, 0x1f, R73 ;  /* 0x0000001fff567819 */ /* 0x000fc40000011449 */
[-C--:B------:R-:W-:Y:S02]  /*2d70*/  LEA R196, P3, R73, R100.reuse, 0x1 ;  /* 0x0000006449c47211 */ /* 0x080fe400078608ff */
[----:B------:R-:W-:Y:S02]  /*2d80*/  SHF.R.S32.HI R62, RZ, 0x1f, R71 ;  /* 0x0000001fff3e7819 */ /* 0x000fe40000011447 */
[----:B------:R-:W-:Y:S02]  /*2d90*/  LEA R96, P4, R71, R100, 0x1 ;  /* 0x0000006447607211 */ /* 0x000fe400078808ff */
[----:B------:R-:W-:Y:S02]  /*2da0*/  LOP3.LUT R90, R75, 0x7e, R60, 0x78, !PT ;  /* 0x0000007e4b5a7812 */ /* 0x000fe400078e783c */
[----:B------:R-:W-:Y:S02]  /*2db0*/  LEA.HI.X R86, R73, R197, R86, 0x1, P3 ;  /* 0x000000c549567211 */ /* 0x000fe400018f0c56 */
[----:B------:R-:W-:-:S02]  /*2dc0*/  SHF.R.S32.HI R64, RZ, 0x1f, R69 ;  /* 0x0000001fff407819 */ /* 0x000fc40000011445 */
[-C--:B------:R-:W-:Y:S02]  /*2dd0*/  LEA R94, P5, R69, R100.reuse, 0x1 ;  /* 0x00000064455e7211 */ /* 0x080fe400078a08ff */
[----:B------:R-:W-:Y:S02]  /*2de0*/  SHF.R.S32.HI R60, RZ, 0x1f, R63 ;  /* 0x0000001fff3c7819 */ /* 0x000fe4000001143f */
[-C--:B------:R-:W-:Y:S02]  /*2df0*/  LEA R195, P3, R63, R100.reuse, 0x1 ;  /* 0x000000643fc37211 */ /* 0x080fe400078608ff */
[----:B------:R-:W-:Y:S02]  /*2e00*/  LEA.HI.X R87, R71, R197, R62, 0x1, P4 ;  /* 0x000000c547577211 */ /* 0x000fe400020f0c3e */
[----:B------:R-:W-:Y:S02]  /*2e10*/  SHF.R.S32.HI R186, RZ, 0x1f, R61 ;  /* 0x0000001fffba7819 */ /* 0x000fe4000001143d */
[----:B------:R-:W-:-:S02]  /*2e20*/  LEA R194, P4, R61, R100, 0x1 ;  /* 0x000000643dc27211 */ /* 0x000fc400078808ff */
[-C--:B------:R-:W-:Y:S02]  /*2e30*/  LEA.HI.X R89, R69, R197.reuse, R64, 0x1, P5 ;  /* 0x000000c545597211 */ /* 0x080fe400028f0c40 */
[-C--:B------:R-:W-:Y:S01]  /*2e40*/  LEA.HI.X R93, R63, R197.reuse, R60, 0x1, P3 ;  /* 0x000000c53f5d7211 */ /* 0x080fe200018f0c3c */
[----:B------:R-:W-:Y:S01]  /*2e50*/  IMAD R60, R125, R58, RZ ;  /* 0x0000003a7d3c7224 */ /* 0x000fe200078e02ff */
[----:B------:R-:W-:Y:S02]  /*2e60*/  SHF.R.S32.HI R62, RZ, 0x1f, R65 ;  /* 0x0000001fff3e7819 */ /* 0x000fe40000011441 */
[----:B------:R-:W-:Y:S02]  /*2e70*/  LEA R88, P5, R65, R100, 0x1 ;  /* 0x0000006441587211 */ /* 0x000fe400078a08ff */
[-C--:B------:R-:W-:Y:S01]  /*2e80*/  LEA.HI.X R186, R61, R197.reuse, R186, 0x1, P4 ;  /* 0x000000c53dba7211 */ /* 0x080fe200020f0cba */
[-C--:B------:R-:W-:Y:S01]  /*2e90*/  IMAD R61, R139, R58.reuse, RZ ;  /* 0x0000003a8b3d7224 */ /* 0x080fe200078e02ff */
[----:B------:R-:W-:Y:S01]  /*2ea0*/  LEA.HI.X R193, R65, R197, R62, 0x1, P5 ;  /* 0x000000c541c17211 */ /* 0x000fe200028f0c3e */
[----:B------:R-:W-:Y:S01]  /*2eb0*/  IMAD.SHL.U32 R85, R60, 0x2, RZ ;  /* 0x000000023c557824 */ /* 0x000fe200078e00ff */
[----:B------:R-:W-:Y:S01]  /*2ec0*/  SHF.R.S32.HI R64, RZ, 0x1f, R67 ;  /* 0x0000001fff407819 */ /* 0x000fe20000011443 */
[----:B------:R-:W-:Y:S01]  /*2ed0*/  IMAD R62, R117, R58, RZ ;  /* 0x0000003a753e7224 */ /* 0x000fe200078e02ff */
[----:B------:R-:W-:Y:S01]  /*2ee0*/  LEA R91, P6, R67, R100, 0x1 ;  /* 0x00000064435b7211 */ /* 0x000fe200078c08ff */
[----:B------:R-:W-:-:S02]  /*2ef0*/  IMAD.SHL.U32 R83, R61, 0x2, RZ ;  /* 0x000000023d537824 */ /* 0x000fc400078e00ff */
[----:B------:R-:W-:Y:S01]  /*2f00*/  IMAD R63, R127, R58, RZ ;  /* 0x0000003a7f3f7224 */ /* 0x000fe200078e02ff */
[----:B------:R-:W-:Y:S01]  /*2f10*/  LEA.HI.X R192, R67, R197, R64, 0x1, P6 ;  /* 0x000000c543c07211 */ /* 0x000fe200030f0c40 */
[----:B------:R-:W-:Y:S01]  /*2f20*/  IMAD.HI R60, R60, 0x2, RZ ;  /* 0x000000023c3c7827 */ /* 0x000fe200078e02ff */
[----:B------:R-:W-:-:S03]  /*2f30*/  IADD3 R84, P3, P4, R85, UR12, R100 ;  /* 0x0000000c55547c10 */ /* 0x000fc6000fc7e064 */
[----:B------:R-:W-:Y:S01]  /*2f40*/  IMAD.SHL.U32 R81, R62, 0x2, RZ ;  /* 0x000000023e517824 */ /* 0x000fe200078e00ff */
[----:B------:R-:W-:Y:S01]  /*2f50*/  IADD3 R82, P5, P6, R83, UR12, R100 ;  /* 0x0000000c53527c10 */ /* 0x000fe2000febe064 */
[----:B------:R-:W-:Y:S02]  /*2f60*/  IMAD R64, R141, R58, RZ ;  /* 0x0000003a8d407224 */ /* 0x000fe400078e02ff */
[----:B------:R-:W-:Y:S01]  /*2f70*/  IMAD.HI R61, R61, 0x2, RZ ;  /* 0x000000023d3d7827 */ /* 0x000fe200078e02ff */
[----:B------:R-:W-:-:S03]  /*2f80*/  IADD3.X R85, PT, PT, R60, UR13, R197, P3, P4 ;  /* 0x0000000d3c557c10 */ /* 0x000fc60009fe84c5 */
[----:B------:R-:W-:Y:S02]  /*2f90*/  IMAD.SHL.U32 R79, R63, 0x2, RZ ;  /* 0x000000023f4f7824 */ /* 0x000fe400078e00ff */
[----:B------:R-:W-:Y:S01]  /*2fa0*/  IMAD R65, R119, R58, RZ ;  /* 0x0000003a77417224 */ /* 0x000fe200078e02ff */
[----:B------:R-:W-:Y:S01]  /*2fb0*/  IADD3 R80, P3, P4, R81, UR12, R100 ;  /* 0x0000000c51507c10 */ /* 0x000fe2000fc7e064 */
[----:B------:R-:W-:Y:S01]  /*2fc0*/  IMAD.HI R62, R62, 0x2, RZ ;  /* 0x000000023e3e7827 */ /* 0x000fe200078e02ff */
[----:B------:R-:W-:-:S03]  /*2fd0*/  IADD3.X R83, PT, PT, R61, UR13, R197, P5, P6 ;  /* 0x0000000d3d537c10 */ /* 0x000fc6000afec4c5 */
[----:B------:R-:W-:Y:S01]  /*2fe0*/  IMAD.SHL.U32 R77, R64, 0x2, RZ ;  /* 0x00000002404d7824 */ /* 0x000fe200078e00ff */
[----:B------:R-:W-:Y:S01]  /*2ff0*/  IADD3 R78, P5, P6, R79, UR12, R100 ;  /* 0x0000000c4f4e7c10 */ /* 0x000fe2000febe064 */
[----:B------:R-:W-:Y:S02]  /*3000*/  IMAD R66, R129, R58, RZ ;  /* 0x0000003a81427224 */ /* 0x000fe400078e02ff */
[----:B------:R-:W-:Y:S01]  /*3010*/  IMAD.HI R63, R63, 0x2, RZ ;  /* 0x000000023f3f7827 */ /* 0x000fe200078e02ff */
[----:B------:R-:W-:-:S03]  /*3020*/  IADD3.X R81, PT, PT, R62, UR13, R197, P3, P4 ;  /* 0x0000000d3e517c10 */ /* 0x000fc60009fe84c5 */
[-C--:B------:R-:W-:Y:S02]  /*3030*/  IMAD R74, R123, R58.reuse, RZ ;  /* 0x0000003a7b4a7224 */ /* 0x080fe400078e02ff */
[----:B------:R-:W-:Y:S02]  /*3040*/  IMAD.SHL.U32 R75, R65, 0x2, RZ ;  /* 0x00000002414b7824 */ /* 0x000fe400078e00ff */
[----:B------:R-:W-:Y:S01]  /*3050*/  IMAD R67, R159, R58, RZ ;  /* 0x0000003a9f437224 */ /* 0x000fe200078e02ff */
[----:B------:R-:W-:Y:S01]  /*3060*/  IADD3 R76, P3, P4, R77, UR12, R100 ;  /* 0x0000000c4d4c7c10 */ /* 0x000fe2000fc7e064 */
[----:B------:R-:W-:Y:S01]  /*3070*/  IMAD.HI R64, R64, 0x2, RZ ;  /* 0x0000000240407827 */ /* 0x000fe200078e02ff */
[----:B------:R-:W-:-:S03]  /*3080*/  IADD3.X R79, PT, PT, R63, UR13, R197, P5, P6 ;  /* 0x0000000d3f4f7c10 */ /* 0x000fc6000afec4c5 */
[-C--:B------:R-:W-:Y:S02]  /*3090*/  IMAD R72, R161, R58.reuse, RZ ;  /* 0x0000003aa1487224 */ /* 0x080fe400078e02ff */
[----:B------:R-:W-:Y:S02]  /*30a0*/  IMAD.SHL.U32 R73, R66, 0x2, RZ ;  /* 0x0000000242497824 */ /* 0x000fe400078e00ff */
[----:B------:R-:W-:Y:S02]  /*30b0*/  IMAD R68, R121, R58, RZ ;  /* 0x0000003a79447224 */ /* 0x000fe400078e02ff */
[----:B------:R-:W-:Y:S01]  /*30c0*/  IMAD.HI R65, R65, 0x2, RZ ;  /* 0x0000000241417827 */ /* 0x000fe200078e02ff */
[----:B------:R-:W-:-:S03]  /*30d0*/  IADD3.X R77, PT, PT, R64, UR13, R197, P3, P4 ;  /* 0x0000000d404d7c10 */ /* 0x000fc60009fe84c5 */
[C---:B------:R-:W-:Y:S02]  /*30e0*/  IMAD.SHL.U32 R191, R74.reuse, 0x2, RZ ;  /* 0x000000024abf7824 */ /* 0x040fe400078e00ff */
[----:B------:R-:W-:Y:S01]  /*30f0*/  IMAD.HI R61, R74, 0x2, RZ ;  /* 0x000000024a3d7827 */ /* 0x000fe200078e02ff */
[----:B------:R-:W-:-:S03]  /*3100*/  IADD3 R74, P5, P6, R75, UR12, R100 ;  /* 0x0000000c4b4a7c10 */ /* 0x000fc6000febe064 */
[----:B------:R-:W-:Y:S02]  /*3110*/  IMAD R70, R131, R58, RZ ;  /* 0x0000003a83467224 */ /* 0x000fe400078e02ff */
[----:B------:R-:W-:Y:S02]  /*3120*/  IMAD.SHL.U32 R71, R67, 0x2, RZ ;  /* 0x0000000243477824 */ /* 0x000fe400078e00ff */
[----:B------:R-:W-:Y:S01]  /*3130*/  IMAD.HI R66, R66, 0x2, RZ ;  /* 0x0000000242427827 */ /* 0x000fe200078e02ff */
[----:B------:R-:W-:-:S03]  /*3140*/  IADD3.X R75, PT, PT, R65, UR13, R197, P5, P6 ;  /* 0x0000000d414b7c10 */ /* 0x000fc6000afec4c5 */
[C---:B------:R-:W-:Y:S02]  /*3150*/  IMAD.SHL.U32 R99, R72.reuse, 0x2, RZ ;  /* 0x0000000248637824 */ /* 0x040fe400078e00ff */
[----:B------:R-:W-:Y:S01]  /*3160*/  IMAD.HI R101, R72, 0x2, RZ ;  /* 0x0000000248657827 */ /* 0x000fe200078e02ff */
[----:B------:R-:W-:-:S03]  /*3170*/  IADD3 R72, P3, P4, R73, UR12, R100 ;  /* 0x0000000c49487c10 */ /* 0x000fc6000fc7e064 */
[----:B------:R-:W-:Y:S02]  /*3180*/  IMAD.SHL.U32 R69, R68, 0x2, RZ ;  /* 0x0000000244457824 */ /* 0x000fe400078e00ff */
[----:B------:R-:W-:Y:S01]  /*3190*/  IMAD.HI R67, R67, 0x2, RZ ;  /* 0x0000000243437827 */ /* 0x000fe200078e02ff */
[----:B------:R-:W-:-:S03]  /*31a0*/  IADD3.X R73, PT, PT, R66, UR13, R197, P3, P4 ;  /* 0x0000000d42497c10 */ /* 0x000fc60009fe84c5 */
[C---:B------:R-:W-:Y:S02]  /*31b0*/  IMAD.SHL.U32 R97, R70.reuse, 0x2, RZ ;  /* 0x0000000246617824 */ /* 0x040fe400078e00ff */
[----:B------:R-:W-:Y:S01]  /*31c0*/  IMAD.HI R98, R70, 0x2, RZ ;  /* 0x0000000246627827 */ /* 0x000fe200078e02ff */
[----:B------:R-:W-:-:S03]  /*31d0*/  IADD3 R70, P5, P6, R71, UR12, R100 ;  /* 0x0000000c47467c10 */ /* 0x000fc6000febe064 */
[----:B------:R-:W-:Y:S01]  /*31e0*/  IMAD.HI R95, R68, 0x2, RZ ;  /* 0x00000002445f7827 */ /* 0x000fe200078e02ff */
[--C-:B------:R-:W-:Y:S02]  /*31f0*/  IADD3 R68, P3, P4, R69, UR12, R100.reuse ;  /* 0x0000000c45447c10 */ /* 0x100fe4000fc7e064 */
[--C-:B------:R-:W-:Y:S01]  /*3200*/  IADD3.X R71, PT, PT, R67, UR13, R197.reuse, P5, P6 ;  /* 0x0000000d43477c10 */ /* 0x100fe2000afec4c5 */
[-C--:B------:R-:W-:Y:S01]  /*3210*/  IMAD R188, R133, R58.reuse, RZ ;  /* 0x0000003a85bc7224 */ /* 0x080fe200078e02ff */
[--C-:B------:R-:W-:Y:S01]  /*3220*/  IADD3 R66, P5, P6, R97, UR12, R100.reuse ;  /* 0x0000000c61427c10 */ /* 0x100fe2000febe064 */
[----:B------:R-:W-:Y:S01]  /*3230*/  IMAD R190, R163, R58, RZ ;  /* 0x0000003aa3be7224 */ /* 0x000fe200078e02ff */
[--C-:B------:R-:W-:Y:S01]  /*3240*/  IADD3.X R69, PT, PT, R95, UR13, R197.reuse, P3, P4 ;  /* 0x0000000d5f457c10 */ /* 0x100fe20009fe84c5 */
[----:B------:R-:W-:Y:S01]  /*3250*/  IMAD.SHL.U32 R63, R188, 0x2, RZ ;  /* 0x00000002bc3f7824 */ /* 0x000fe200078e00ff */
[----:B------:R-:W-:Y:S01]  /*3260*/  IADD3 R64, P3, P4, R99, UR12, R100 ;  /* 0x0000000c63407c10 */ /* 0x000fe2000fc7e064 */
[----:B------:R-:W-:Y:S01]  /*3270*/  IMAD.SHL.U32 R97, R190, 0x2, RZ ;  /* 0x00000002be617824 */ /* 0x000fe200078e00ff */
[----:B------:R-:W-:-:S02]  /*3280*/  IADD3.X R67, PT, PT, R98, UR13, R197, P5, P6 ;  /* 0x0000000d62437c10 */ /* 0x000fc4000afec4c5 */
[--C-:B------:R-:W-:Y:S02]  /*3290*/  IADD3 R62, P5, P6, R191, UR12, R100.reuse ;  /* 0x0000000cbf3e7c10 */ /* 0x100fe4000febe064 */
[--C-:B------:R-:W-:Y:S01]  /*32a0*/  IADD3.X R65, PT, PT, R101, UR13, R197.reuse, P3, P4 ;  /* 0x0000000d65417c10 */ /* 0x100fe20009fe84c5 */
[----:B------:R-:W-:Y:S01]  /*32b0*/  IMAD.HI R190, R190, 0x2, RZ ;  /* 0x00000002bebe7827 */ /* 0x000fe200078e02ff */
[--C-:B------:R-:W-:Y:S02]  /*32c0*/  IADD3 R60, P3, P4, R63, UR12, R100.reuse ;  /* 0x0000000c3f3c7c10 */ /* 0x100fe4000fc7e064 */
[----:B------:R-:W-:Y:S02]  /*32d0*/  IADD3.X R63, PT, PT, R61, UR13, R197, P5, P6 ;  /* 0x0000000d3d3f7c10 */ /* 0x000fe4000afec4c5 */
[----:B------:R-:W-:Y:S01]  /*32e0*/  IADD3 R100, P5, P6, R97, UR12, R100 ;  /* 0x0000000c61647c10 */ /* 0x000fe2000febe064 */
[----:B------:R-:W-:Y:S01]  /*32f0*/  IMAD.SHL.U32 R189, R105, 0x80, RZ ;  /* 0x0000008069bd7824 */ /* 0x000fe200078e00ff */
[----:B------:R-:W-:-:S04]  /*3300*/  @!UP0 UIADD3 UR4, UPT, UPT, -UR5, 0x100000, URZ ;  /* 0x0010000005048890 */ /* 0x000fc8000fffe1ff */
[----:B------:R-:W-:Y:S02]  /*3310*/  @!UP0 USHF.L.U32 UR5, UR4, 0xb, URZ ;  /* 0x0000000b04058899 */ /* 0x000fe400080006ff */
[----:B------:R-:W-:Y:S01]  /*3320*/  @!UP0 USHF.L.U32 UR4, UR4, 0x1, URZ ;  /* 0x0000000104048899 */ /* 0x000fe200080006ff */
[----:B------:R-:W-:Y:S02]  /*3330*/  IADD3.X R101, PT, PT, R190, UR13, R197, P5, P6 ;  /* 0x0000000dbe657c10 */ /* 0x000fe4000afec4c5 */
[----:B------:R-:W-:Y:S01]  /*3340*/  IADD3 R96, P6, PT, R96, UR12, RZ ;  /* 0x0000000c60607c10 */ /* 0x000fe2000ffde0ff */
[----:B------:R-:W-:Y:S01]  /*3350*/  IMAD.SHL.U32 R187, R0, 0x2, RZ ;  /* 0x0000000200bb7824 */ /* 0x000fe200078e00ff */
[----:B------:R-:W-:Y:S01]  /*3360*/  IADD3 R94, P5, PT, R94, UR12, RZ ;  /* 0x0000000c5e5e7c10 */ /* 0x000fe2000ffbe0ff */
[----:B------:R-:W-:Y:S01]  /*3370*/  IMAD.HI R188, R188, 0x2, RZ ;  /* 0x00000002bcbc7827 */ /* 0x000fe200078e02ff */
[----:B------:R-:W-:Y:S01]  /*3380*/  IADD3.X R97, PT, PT, R87, UR13, RZ, P6, !PT ;  /* 0x0000000d57617c10 */ /* 0x000fe2000b7fe4ff */
[----:B------:R-:W-:Y:S01]  /*3390*/  VOTEU.ALL UP1, P2 ;  /* 0x0000000000ff7886 */ /* 0x000fe20001020000 */
[----:B------:R-:W-:-:S02]  /*33a0*/  SHF.R.U32.HI R92, RZ, 0x2, R105 ;  /* 0x00000002ff5c7819 */ /* 0x000fc40000011669 */
[----:B------:R-:W-:Y:S02]  /*33b0*/  LOP3.LUT R189, R90, 0x2000, R189, 0xf8, !PT ;  /* 0x000020005abd7812 */ /* 0x000fe400078ef8bd */
[----:B------:R-:W-:Y:S01]  /*33c0*/  IADD3 R88, P6, PT, R88, UR12, RZ ;  /* 0x0000000c58587c10 */ /* 0x000fe2000ffde0ff */
[----:B------:R0:W1:Y:S01]  /*33d0*/  @!UP1 SYNCS.EXCH.64 URZ, [UR8+0xc008], UR4 ;  /* 0x00c0080408ff95b2 */ /* 0x0000620008000100 */
[----:B------:R-:W-:Y:S02]  /*33e0*/  IADD3.X R95, PT, PT, R89, UR13, RZ, P5, !PT ;  /* 0x0000000d595f7c10 */ /* 0x000fe4000affe4ff */
[----:B------:R-:W-:Y:S02]  /*33f0*/  LOP3.LUT R187, R187, 0x30, R92, 0x78, !PT ;  /* 0x00000030bbbb7812 */ /* 0x000fe400078e785c */
[----:B------:R-:W-:Y:S02]  /*3400*/  IADD3.X R61, PT, PT, R188, UR13, R197, P3, P4 ;  /* 0x0000000dbc3d7c10 */ /* 0x000fe40009fe84c5 */
[----:B------:R-:W-:-:S02]  /*3410*/  IADD3.X R89, PT, PT, R193, UR13, RZ, P6, !PT ;  /* 0x0000000dc1597c10 */ /* 0x000fc4000b7fe4ff */
[----:B------:R-:W-:Y:S02]  /*3420*/  LOP3.LUT R191, R189, 0x20, RZ, 0x3c, !PT ;  /* 0x00000020bdbf7812 */ /* 0x000fe400078e3cff */
[----:B------:R-:W-:Y:S02]  /*3430*/  IADD3 R92, P3, PT, R195, UR12, RZ ;  /* 0x0000000cc35c7c10 */ /* 0x000fe4000ff7e0ff */
[C---:B------:R-:W-:Y:S01]  /*3440*/  LOP3.LUT R193, R189.reuse, 0x40, RZ, 0x3c, !PT ;  /* 0x00000040bdc17812 */ /* 0x040fe200078e3cff */
[----:B----4-:R4:W-:Y:S01]  /*3450*/  STS.U16 [R189+UR8+0x400], R108 ;  /* 0x0004006cbd007988 */ /* 0x0109e20008000408 */
[----:B------:R-:W-:-:S03]  /*3460*/  LOP3.LUT R195, R189, 0x60, RZ, 0x3c, !PT ;  /* 0x00000060bdc37812 */ /* 0x000fc600078e3cff */
[----:B--2---:R-:W-:Y:S04]  /*3470*/  STS.U16 [R189+UR8+0x800], R114 ;  /* 0x00080072bd007988 */ /* 0x004fe80008000408 */
[----:B------:R-:W-:Y:S01]  /*3480*/  STS.U16 [R189+UR8+0xc00], R116 ;  /* 0x000c0074bd007988 */ /* 0x000fe20008000408 */
[----:B----4-:R-:W-:-:S03]  /*3490*/  LOP3.LUT R108, R187, 0x40, RZ, 0x3c, !PT ;  /* 0x00000040bb6c7812 */ /* 0x010fc600078e3cff */
[----:B---3--:R-:W-:Y:S04]  /*34a0*/  STS.U16 [R189+UR8+0x1000], R118 ;  /* 0x00100076bd007988 */ /* 0x008fe80008000408 */
[----:B------:R-:W-:Y:S04]  /*34b0*/  STS.U16 [R189+UR8+0x1400], R120 ;  /* 0x00140078bd007988 */ /* 0x000fe80008000408 */
[----:B------:R-:W-:Y:S04]  /*34c0*/  STS.U16 [R189+UR8+0x1800], R122 ;  /* 0x0018007abd007988 */ /* 0x000fe80008000408 */
[----:B------:R-:W-:Y:S04]  /*34d0*/  STS.U16 [R189+UR8+0x1c00], R124 ;  /* 0x001c007cbd007988 */ /* 0x000fe80008000408 */
[----:B------:R-:W-:Y:S04]  /*34e0*/  STS.U16 [R189+UR8], R176 ;  /* 0x000000b0bd007988 */ /* 0x000fe80008000408 */
[----:B-----5:R2:W-:Y:S04]  /*34f0*/  STS.U16 [R191+UR8+0x500], R110 ;  /* 0x0005006ebf007988 */ /* 0x0205e80008000408 */
[----:B------:R3:W-:Y:S04]  /*3500*/  STS.U16 [R191+UR8+0x900], R112 ;  /* 0x00090070bf007988 */ /* 0x0007e80008000408 */
        /* <DEDUP_REMOVED lines=37> */
[----:B------:R3:W-:Y:S01]  /*3760*/  STS.U16 [R108+UR8+0x9e00], R185 ;  /* 0x009e00b96c007988 */ /* 0x0007e20008000408 */
[----:B-1----:R1:W-:Y:S06]  /*3770*/  MEMBAR.ALL.CTA ;  /* 0x0000000000007992 */ /* 0x0023ec0000008000 */
[----:B-1----:R-:W1:Y:S01]  /*3780*/  FENCE.VIEW.ASYNC.S ;  /* 0x00000000000073c6 */ /* 0x002e620000000000 */
[----:B--2---:R-:W-:-:S02]  /*3790*/  SHF.R.S32.HI R110, RZ, 0x1f, R7 ;  /* 0x0000001fff6e7819 */ /* 0x004fc40000011407 */
[----:B------:R-:W-:Y:S01]  /*37a0*/  IADD3 R98, P4, PT, R196, UR12, RZ ;  /* 0x0000000cc4627c10 */ /* 0x000fe2000ff9e0ff */
[----:B------:R-:W-:Y:S01]  /*37b0*/  UIADD3 UR6, UPT, UPT, UR8, 0x4000, URZ ;  /* 0x0000400008067890 */ /* 0x000fe2000fffe0ff */
[----:B------:R-:W-:Y:S01]  /*37c0*/  LEA.HI R110, R110, R7, RZ, 0x6 ;  /* 0x000000076e6e7211 */ /* 0x000fe200078f30ff */
[----:B------:R-:W-:Y:S01]  /*37d0*/  UIADD3 UR7, UPT, UPT, UR8, 0xa000, URZ ;  /* 0x0000a00008077890 */ /* 0x000fe2000fffe0ff */
[----:B------:R-:W-:Y:S01]  /*37e0*/  IADD3.X R99, PT, PT, R86, UR13, RZ, P4, !PT ;  /* 0x0000000d56637c10 */ /* 0x000fe2000a7fe4ff */
[----:B------:R-:W-:Y:S01]  /*37f0*/  USHF.R.U32.HI UR6, URZ, 0x4, UR6 ;  /* 0x00000004ff067899 */ /* 0x000fe20008011606 */
[----:B------:R-:W-:Y:S01]  /*3800*/  IADD3 R90, P4, PT, R194, UR12, RZ ;  /* 0x0000000cc25a7c10 */ /* 0x000fe2000ff9e0ff */
[----:B-1----:R-:W-:Y:S01]  /*3810*/  BAR.SYNC.DEFER_BLOCKING 0x0 ;  /* 0x0000000000007b1d */ /* 0x002fe20000010000 */
[----:B------:R-:W-:Y:S01]  /*3820*/  IADD3 R86, P5, PT, R91, UR12, RZ ;  /* 0x0000000c5b567c10 */ /* 0x000fe2000ffbe0ff */
[----:B------:R-:W-:Y:S01]  /*3830*/  USHF.R.U32.HI UR12, URZ, 0x4, UR7 ;  /* 0x00000004ff0c7899 */ /* 0x000fe20008011607 */
[----:B------:R-:W-:-:S02]  /*3840*/  IADD3.X R93, PT, PT, R93, UR13, RZ, P3, !PT ;  /* 0x0000000d5d5d7c10 */ /* 0x000fc40009ffe4ff */
[----:B------:R-:W-:Y:S02]  /*3850*/  ISETP.LT.OR P3, PT, R7, 0x40, P0 ;  /* 0x000000400700780c */ /* 0x000fe40000761670 */
[----:B------:R-:W-:Y:S01]  /*3860*/  SHF.R.S32.HI R110, RZ, 0x6, R110 ;  /* 0x00000006ff6e7819 */ /* 0x000fe2000001146e */
[----:B------:R-:W-:Y:S01]  /*3870*/  USGXT.U32 UR7, UR6, 0xe ;  /* 0x0000000e0607789a */ /* 0x000fe20008000000 */
[----:B------:R-:W-:Y:S01]  /*3880*/  IMAD.SHL.U32 R199, R59, 0x40, RZ ;  /* 0x000000403bc77824 */ /* 0x000fe200078e00ff */
[----:B------:R-:W-:Y:S01]  /*3890*/  USGXT.U32 UR12, UR12, 0xe ;  /* 0x0000000e0c0c789a */ /* 0x000fe20008000000 */
[----:B------:R-:W-:Y:S01]  /*38a0*/  VIMNMX R59, PT, PT, R110, 0x1, !PT ;  /* 0x000000016e3b7848 */ /* 0x000fe20007fe0100 */
[----:B------:R-:W-:Y:S02]  /*38b0*/  UIADD3 UR20, UP0, UPT, UR7, 0x2000080, URZ ;  /* 0x0200008007147890 */ /* 0x000fe4000ff1e0ff */
[----:B------:R-:W-:Y:S01]  /*38c0*/  UIADD3 UR22, UP1, UPT, UR12, 0x2, URZ ;  /* 0x000000020c167890 */ /* 0x000fe2000ff3e0ff */
[----:B0-----:R-:W-:Y:S01]  /*38d0*/  UMOV UR4, URZ ;  /* 0x000000ff00047c82 */ /* 0x001fe20008000000 */
[----:B------:R-:W-:Y:S01]  /*38e0*/  UMOV UR5, URZ ;  /* 0x000000ff00057c82 */ /* 0x000fe20008000000 */
[----:B------:R-:W-:Y:S01]  /*38f0*/  VIADD R59, R59, 0xffffffff ;  /* 0xffffffff3b3b7836 */ /* 0x000fe20000000000 */
[----:B------:R-:W-:Y:S01]  /*3900*/  IADD3.X R91, PT, PT, R186, UR13, RZ, P4, !PT ;  /* 0x0000000dba5b7c10 */ /* 0x000fe2000a7fe4ff */
[----:B------:R-:W-:Y:S01]  /*3910*/  UIADD3.X UR21, UPT, UPT, UR4, 0x40004040, URZ, UP0, !UPT ;  /* 0x4000404004157890 */ /* 0x000fe200087fe4ff */
[----:B------:R-:W-:Y:S01]  /*3920*/  IADD3.X R87, PT, PT, R192, UR13, RZ, P5, !PT ;  /* 0x0000000dc0577c10 */ /* 0x000fe2000affe4ff */
[----:B------:R-:W-:Y:S01]  /*3930*/  UIADD3.X UR23, UPT, UPT, UR5, 0x40004040, URZ, UP1, !UPT ;  /* 0x4000404005177890 */ /* 0x000fe20008ffe4ff */
[----:B------:R-:W-:Y:S01]  /*3940*/  UMOV UR6, URZ ;  /* 0x000000ff00067c82 */ /* 0x000fe20008000000 */
[----:B------:R-:W-:Y:S01]  /*3950*/  IMAD.SHL.U32 R197, R58, 0x40, RZ ;  /* 0x000000403ac57824 */ /* 0x000fe200078e00ff */
[----:B------:R-:W-:-:S02]  /*3960*/  LOP3.LUT R58, R105, 0x80, RZ, 0xc0, !PT ;  /* 0x00000080693a7812 */ /* 0x000fc400078ec0ff */
[----:B------:R-:W-:Y:S01]  /*3970*/  ISETP.NE.U32.AND P4, PT, R59, RZ, PT ;  /* 0x000000ff3b00720c */ /* 0x000fe20003f85070 */
[----:B---3--:R-:W-:-:S12]  /*3980*/  @P3 BRA `(.L_x_6) ;  /* 0x0000000000883947 */ /* 0x008fd80003800000 */
[----:B------:R-:W-:Y:S02]  /*3990*/  UIADD3 UR4, UPT, UPT, UR8, 0x8000, URZ ;  /* 0x0000800008047890 */ /* 0x000fe4000fffe0ff */
[----:B------:R-:W-:Y:S02]  /*39a0*/  USHF.R.U32.HI UR14, URZ, 0x4, UR8 ;  /* 0x00000004ff0e7899 */ /* 0x000fe40008011608 */
[----:B------:R-:W-:Y:S02]  /*39b0*/  USHF.R.U32.HI UR4, URZ, 0x4, UR4 ;  /* 0x00000004ff047899 */ /* 0x000fe40008011604 */
[----:B------:R-:W-:Y:S02]  /*39c0*/  USGXT.U32 UR14, UR14, 0xe ;  /* 0x0000000e0e0e789a */ /* 0x000fe40008000000 */
[----:B------:R-:W-:Y:S02]  /*39d0*/  USGXT.U32 UR16, UR4, 0xe ;  /* 0x0000000e0410789a */ /* 0x000fe40008000000 */
[----:B------:R-:W-:-:S02]  /*39e0*/  UIADD3 UR34, UP0, UPT, UR14, 0x2000080, URZ ;  /* 0x020000800e227890 */ /* 0x000fc4000ff1e0ff */
[----:B------:R-:W-:Y:S01]  /*39f0*/  UIADD3 UR32, UP1, UPT, UR16, 0x2, URZ ;  /* 0x0000000210207890 */ /* 0x000fe2000ff3e0ff */
[----:B------:R-:W-:Y:S01]  /*3a00*/  UMOV UR4, URZ ;  /* 0x000000ff00047c82 */ /* 0x000fe20008000000 */
[----:B------:R-:W-:Y:S01]  /*3a10*/  UMOV UR5, URZ ;  /* 0x000000ff00057c82 */ /* 0x000fe20008000000 */
[----:B------:R-:W-:Y:S02]  /*3a20*/  UIADD3.X UR35, UPT, UPT, UR4, 0x40004040, URZ, UP0, !UPT ;  /* 0x4000404004237890 */ /* 0x000fe400087fe4ff */
[----:B------:R-:W-:Y:S02]  /*3a30*/  UIADD3.X UR33, UPT, UPT, UR5, 0x40004040, URZ, UP1, !UPT ;  /* 0x4000404005217890 */ /* 0x000fe40008ffe4ff */
[----:B------:R-:W-:Y:S02]  /*3a40*/  ULOP3.LUT UR14, UR14, 0x2000000, URZ, 0xfc, !UPT ;  /* 0x020000000e0e7892 */ /* 0x000fe4000f8efcff */
[----:B------:R-:W-:Y:S02]  /*3a50*/  UIADD3.64 UR24, UPT, UPT, UR34, 0x80, URZ ;  /* 0x0000008022187897 */ /* 0x000fe4000fffe0ff */
[----:B------:R-:W-:-:S02]  /*3a60*/  UIADD3.64 UR26, UPT, UPT, UR32, 0x2, URZ ;  /* 0x00000002201a7897 */ /* 0x000fc4000fffe0ff */
[----:B------:R-:W-:Y:S02]  /*3a70*/  UIADD3.64 UR28, UPT, UPT, UR34, 0x100, URZ ;  /* 0x00000100221c7897 */ /* 0x000fe4000fffe0ff */
[----:B------:R-:W-:Y:S01]  /*3a80*/  UIADD3.64 UR30, UPT, UPT, UR32, 0x4, URZ ;  /* 0x00000004201e7897 */ /* 0x000fe2000fffe0ff */
[----:B------:R-:W-:Y:S01]  /*3a90*/  UMOV UR36, 0x0 ;  /* 0x0000000000247882 */ /* 0x000fe20000000000 */
[----:B------:R-:W-:Y:S01]  /*3aa0*/  UMOV UR37, 0x8108010 ;  /* 0x0810801000257882 */ /* 0x000fe20000000000 */
[----:B------:R-:W-:Y:S01]  /*3ab0*/  UMOV UR15, 0x40004040 ;  /* 0x40004040000f7882 */ /* 0x000fe20000000000 */
[----:B------:R-:W-:Y:S01]  /*3ac0*/  UMOV UR17, 0x40004040 ;  /* 0x4000404000117882 */ /* 0x000fe20000000000 */
[----:B------:R-:W-:Y:S01]  /*3ad0*/  UMOV UR38, 0x0 ;  /* 0x0000000000267882 */ /* 0x000fe20000000000 */
[----:B------:R-:W-:Y:S01]  /*3ae0*/  UMOV UR39, 0x8108010 ;  /* 0x0810801000277882 */ /* 0x000fe20000000000 */
[----:B------:R-:W-:Y:S01]  /*3af0*/  UMOV UR40, 0x0 ;  /* 0x0000000000287882 */ /* 0x000fe20000000000 */
[----:B------:R-:W-:Y:S01]  /*3b00*/  UMOV UR41, 0x8108010 ;  /* 0x0810801000297882 */ /* 0x000fe20000000000 */
[----:B------:R-:W-:Y:S01]  /*3b10*/  UMOV UR4, UR11 ;  /* 0x0000000b00047c82 */ /* 0x000fe20008000000 */
[----:B------:R0:W-:Y:S01]  /*3b20*/  UTCHMMA gdesc[UR14], gdesc[UR16], tmem[UR9], tmem[UR36], idesc[UR37], !UPT ;  /* 0x00ff24100e0075ea */ /* 0x0001e2000f800009 */
[----:B------:R-:W-:Y:S01]  /*3b30*/  UMOV UR42, 0x0 ;  /* 0x00000000002a7882 */ /* 0x000fe20000000000 */
[----:B------:R-:W-:Y:S01]  /*3b40*/  UMOV UR43, 0x8108010 ;  /* 0x08108010002b7882 */ /* 0x000fe20000000000 */
[----:B------:R0:W-:Y:S01]  /*3b50*/  UTCHMMA gdesc[UR34], gdesc[UR32], tmem[UR9], tmem[UR38], idesc[UR39], UPT ;  /* 0x00ff2620220075ea */ /* 0x0001e2000b800009 */
[----:B------:R-:W-:Y:S01]  /*3b60*/  UMOV UR4, UR4 ;  /* 0x0000000400047c82 */ /* 0x000fe20008000000 */
[----:B------:R0:W-:Y:S01]  /*3b70*/  UTCHMMA gdesc[UR24], gdesc[UR26], tmem[UR9], tmem[UR40], idesc[UR41], UPT ;  /* 0x00ff281a180075ea */ /* 0x0001e2000b800009 */
[----:B------:R0:W-:Y:S01]  /*3b80*/  UTCHMMA gdesc[UR28], gdesc[UR30], tmem[UR9], tmem[UR42], idesc[UR43], UPT ;  /* 0x00ff2a1e1c0075ea */ /* 0x0001e2000b800009 */
[----:B------:R0:W-:Y:S01]  /*3b90*/  UTCBAR [UR4], URZ ;  /* 0x000000ff040073e9 */ /* 0x0001e200080000ff */
[----:B------:R-:W-:Y:S01]  /*3ba0*/  NOP ;  /* 0x0000000000007918 */ /* 0x000fe20000000000 */
.L_x_6:
[----:B------:R-:W-:Y:S05]  /*3bb0*/  @!P4 BRA `(.L_x_7) ;  /* 0x000000100048c947 */ /* 0x000fea0003800000 */
[----:B------:R-:W-:Y:S01]  /*3bc0*/  VIADD R6, R6, 0xffffffc0 ;  /* 0xffffffc006067836 */ /* 0x000fe20000000000 */
[----:B0-----:R-:W-:Y:S02]  /*3bd0*/  ULOP3.LUT UR14, UR7, 0x2000000, URZ, 0xfc, !UPT ;  /* 0x02000000070e7892 */ /* 0x001fe4000f8efcff */
[----:B------:R-:W-:Y:S02]  /*3be0*/  UIADD3.64 UR24, UPT, UPT, UR20, 0x80, URZ ;  /* 0x0000008014187897 */ /* 0x000fe4000fffe0ff */
[----:B------:R-:W-:Y:S02]  /*3bf0*/  UIADD3.64 UR26, UPT, UPT, UR22, 0x2, URZ ;  /* 0x00000002161a7897 */ /* 0x000fe4000fffe0ff */
[----:B------:R-:W-:Y:S02]  /*3c00*/  UIADD3.64 UR28, UPT, UPT, UR20, 0x100, URZ ;  /* 0x00000100141c7897 */ /* 0x000fe4000fffe0ff */
[----:B------:R-:W-:Y:S01]  /*3c10*/  UIADD3.64 UR30, UPT, UPT, UR22, 0x4, URZ ;  /* 0x00000004161e7897 */ /* 0x000fe2000fffe0ff */
[----:B------:R-:W-:Y:S01]  /*3c20*/  UMOV UR5, 0x1 ;  /* 0x0000000100057882 */ /* 0x000fe20000000000 */
[----:B------:R-:W-:-:S10]  /*3c30*/  UMOV UR4, URZ ;  /* 0x000000ff00047c82 */ /* 0x000fd40008000000 */
.L_x_10:
[----:B------:R-:W-:Y:S01]  /*3c40*/  USHF.L.U32 UR6, UR6, 0x1f, URZ ;  /* 0x0000001f06067899 */ /* 0x000fe200080006ff */
[----:B------:R-:W-:-:S04]  /*3c50*/  IMAD.WIDE R56, R199, 0x2, R56 ;  /* 0x00000002c7387825 */ /* 0x000fc800078e0238 */
[----:B------:R-:W-:-:S04]  /*3c60*/  IMAD.WIDE R4, R199, 0x2, R4 ;  /* 0x00000002c7047825 */ /* 0x000fc800078e0204 */
[----:B0-----:R-:W-:-:S04]  /*3c70*/  IMAD.U32 R110, RZ, RZ, UR6 ;  /* 0x00000006ff6e7e24 */ /* 0x001fc8000f8e00ff */
[----:B------:R-:W0:Y:S02]  /*3c80*/  SYNCS.PHASECHK.TRANS64.TRYWAIT P3, [UR11], R110 ;  /* 0x0000006eff0075a7 */ /* 0x000e24000806110b */
[----:B0-----:R-:W-:Y:S05]  /*3c90*/  @!P3 BRA `(.L_x_8) ;  /* 0x0000002000d4b947 */ /* 0x001fea0003800000 */
.L_x_16:
[-C--:B------:R-:W-:Y:S01]  /*3ca0*/  ISETP.GE.AND P3, PT, R103, R6.reuse, PT ;  /* 0x000000066700720c */ /* 0x080fe20003f66270 */
[----:B------:R-:W-:Y:S01]  /*3cb0*/  IMAD.WIDE R8, R197, 0x2, R8 ;  /* 0x00000002c5087825 */ /* 0x000fe200078e0208 */
[-C--:B------:R-:W-:Y:S02]  /*3cc0*/  ISETP.GE.AND P4, PT, R165, R6.reuse, PT ;  /* 0x00000006a500720c */ /* 0x080fe40003f86270 */
[-C--:B------:R-:W-:Y:S01]  /*3cd0*/  ISETP.GE.AND P6, PT, R167, R6.reuse, PT ;  /* 0x00000006a700720c */ /* 0x080fe20003fc6270 */
[----:B------:R-:W-:Y:S01]  /*3ce0*/  IMAD.WIDE R10, R197, 0x2, R10 ;  /* 0x00000002c50a7825 */ /* 0x000fe200078e020a */
[----:B------:R-:W-:Y:S02]  /*3cf0*/  ISETP.GE.AND P5, PT, R143, R6, PT ;  /* 0x000000068f00720c */ /* 0x000fe40003fa6270 */
[----:B------:R-:W-:Y:S01]  /*3d00*/  PRMT R110, RZ, 0x7610, R110 ;  /* 0x00007610ff6e7816 */ /* 0x000fe2000000006e */
[----:B------:R-:W-:Y:S01]  /*3d10*/  IMAD.WIDE R14, R197, 0x2, R14 ;  /* 0x00000002c50e7825 */ /* 0x000fe200078e020e */
[----:B------:R-:W-:-:S02]  /*3d20*/  PRMT R112, RZ, 0x7610, R112 ;  /* 0x00007610ff707816 */ /* 0x000fc40000000070 */
[----:B------:R-:W-:Y:S01]  /*3d30*/  PRMT R114, RZ, 0x7610, R114 ;  /* 0x00007610ff727816 */ /* 0x000fe20000000072 */
[----:B------:R-:W-:Y:S01]  /*3d40*/  IMAD.WIDE R12, R197, 0x2, R12 ;  /* 0x00000002c50c7825 */ /* 0x000fe200078e020c */
[----:B------:R-:W-:Y:S01]  /*3d50*/  PRMT R116, RZ, 0x7610, R116 ;  /* 0x00007610ff747816 */ /* 0x000fe20000000074 */
[----:B------:R-:W2:Y:S01]  /*3d60*/  @!P3 LDG.E.U16 R110, desc[UR18][R8.64] ;  /* 0x00000012086eb981 */ /* 0x000ea2000c1e1500 */
[-C--:B------:R-:W-:Y:S01]  /*3d70*/  ISETP.GE.AND P3, PT, R107, R6.reuse, PT ;  /* 0x000000066b00720c */ /* 0x080fe20003f66270 */
[----:B------:R-:W-:Y:S02]  /*3d80*/  IMAD.WIDE R96, R197, 0x2, R96 ;  /* 0x00000002c5607825 */ /* 0x000fe400078e0260 */
[----:B------:R-:W3:Y:S01]  /*3d90*/  @!P4 LDG.E.U16 R112, desc[UR18][R10.64] ;  /* 0x000000120a70c981 */ /* 0x000ee2000c1e1500 */
[-C--:B------:R-:W-:Y:S01]  /*3da0*/  ISETP.GE.AND P4, PT, R109, R6.reuse, PT ;  /* 0x000000066d00720c */ /* 0x080fe20003f86270 */
[----:B------:R-:W-:Y:S02]  /*3db0*/  IMAD.WIDE R98, R197, 0x2, R98 ;  /* 0x00000002c5627825 */ /* 0x000fe400078e0262 */
[----:B------:R-:W4:Y:S01]  /*3dc0*/  @!P6 LDG.E.U16 R114, desc[UR18][R12.64] ;  /* 0x000000120c72e981 */ /* 0x000f22000c1e1500 */
[----:B------:R-:W-:Y:S01]  /*3dd0*/  ISETP.GE.AND P6, PT, R135, R6, PT ;  /* 0x000000068700720c */ /* 0x000fe20003fc6270 */
[----:B------:R-:W-:-:S02]  /*3de0*/  IMAD.WIDE R90, R197, 0x2, R90 ;  /* 0x00000002c55a7825 */ /* 0x000fc400078e025a */
[----:B------:R-:W5:Y:S01]  /*3df0*/  @!P5 LDG.E.U16 R116, desc[UR18][R14.64] ;  /* 0x000000120e74d981 */ /* 0x000f62000c1e1500 */
[-C--:B------:R-:W-:Y:S01]  /*3e00*/  ISETP.GE.AND P5, PT, R145, R6.reuse, PT ;  /* 0x000000069100720c */ /* 0x080fe20003fa6270 */
[C---:B------:R-:W-:Y:S01]  /*3e10*/  IMAD.WIDE R16, R197.reuse, 0x2, R16 ;  /* 0x00000002c5107825 */ /* 0x040fe200078e0210 */
[----:B------:R-:W-:Y:S02]  /*3e20*/  PRMT R118, RZ, 0x7610, R118 ;  /* 0x00007610ff767816 */ /* 0x000fe40000000076 */
[----:B------:R-:W-:Y:S01]  /*3e30*/  PRMT R120, RZ, 0x7610, R120 ;  /* 0x00007610ff787816 */ /* 0x000fe20000000078 */
[----:B------:R-:W-:Y:S01]  /*3e40*/  IMAD.WIDE R94, R197, 0x2, R94 ;  /* 0x00000002c55e7825 */ /* 0x000fe200078e025e */
[----:B------:R-:W-:Y:S02]  /*3e50*/  PRMT R122, RZ, 0x7610, R122 ;  /* 0x00007610ff7a7816 */ /* 0x000fe4000000007a */
[----:B------:R-:W-:Y:S01]  /*3e60*/  PRMT R124, RZ, 0x7610, R124 ;  /* 0x00007610ff7c7816 */ /* 0x000fe2000000007c */
[----:B------:R-:W3:Y:S01]  /*3e70*/  @!P3 LDG.E.U16 R118, desc[UR18][R98.64] ;  /* 0x000000126276b981 */ /* 0x000ee2000c1e1500 */
[----:B------:R-:W-:Y:S01]  /*3e80*/  ISETP.GE.AND P3, PT, R111, R6, PT ;  /* 0x000000066f00720c */ /* 0x000fe20003f66270 */
[----:B------:R-:W-:-:S02]  /*3e90*/  IMAD.WIDE R92, R197, 0x2, R92 ;  /* 0x00000002c55c7825 */ /* 0x000fc400078e025c */
[----:B------:R-:W4:Y:S01]  /*3ea0*/  @!P4 LDG.E.U16 R120, desc[UR18][R96.64] ;  /* 0x000000126078c981 */ /* 0x000f22000c1e1500 */
[-C--:B------:R-:W-:Y:S01]  /*3eb0*/  ISETP.GE.AND P4, PT, R113, R6.reuse, PT ;  /* 0x000000067100720c */ /* 0x080fe20003f86270 */
[----:B------:R-:W-:Y:S02]  /*3ec0*/  IMAD.WIDE R84, R197, 0x2, R84 ;  /* 0x00000002c5547825 */ /* 0x000fe400078e0254 */
[----:B------:R-:W4:Y:S01]  /*3ed0*/  @!P6 LDG.E.U16 R122, desc[UR18][R94.64] ;  /* 0x000000125e7ae981 */ /* 0x000f22000c1e1500 */
[-C--:B------:R-:W-:Y:S01]  /*3ee0*/  ISETP.GE.AND P6, PT, R137, R6.reuse, PT ;  /* 0x000000068900720c */ /* 0x080fe20003fc6270 */
[----:B------:R-:W-:Y:S02]  /*3ef0*/  IMAD.WIDE R86, R197, 0x2, R86 ;  /* 0x00000002c5567825 */ /* 0x000fe400078e0256 */
[----:B------:R-:W4:Y:S01]  /*3f00*/  @!P5 LDG.E.U16 R124, desc[UR18][R16.64] ;  /* 0x00000012107cd981 */ /* 0x000f22000c1e1500 */
[----:B------:R-:W-:Y:S01]  /*3f10*/  ISETP.GE.AND P5, PT, R147, R6, PT ;  /* 0x000000069300720c */ /* 0x000fe20003fa6270 */
[----:B------:R-:W-:Y:S01]  /*3f20*/  IMAD.WIDE R18, R197, 0x2, R18 ;  /* 0x00000002c5127825 */ /* 0x000fe200078e0212 */
[----:B------:R-:W-:-:S02]  /*3f30*/  PRMT R126, RZ, 0x7610, R126 ;  /* 0x00007610ff7e7816 */ /* 0x000fc4000000007e */
[----:B------:R-:W-:Y:S01]  /*3f40*/  PRMT R128, RZ, 0x7610, R128 ;  /* 0x00007610ff807816 */ /* 0x000fe20000000080 */
[----:B------:R-:W-:Y:S01]  /*3f50*/  IMAD.WIDE R88, R197, 0x2, R88 ;  /* 0x00000002c5587825 */ /* 0x000fe200078e0258 */
[----:B------:R-:W-:Y:S02]  /*3f60*/  PRMT R130, RZ, 0x7610, R130 ;  /* 0x00007610ff827816 */ /* 0x000fe40000000082 */
[----:B------:R-:W-:Y:S01]  /*3f70*/  PRMT R132, RZ, 0x7610, R132 ;  /* 0x00007610ff847816 */ /* 0x000fe20000000084 */
[----:B------:R-:W4:Y:S01]  /*3f80*/  @!P3 LDG.E.U16 R126, desc[UR18][R92.64] ;  /* 0x000000125c7eb981 */ /* 0x000f22000c1e1500 */
[-C--:B------:R-:W-:Y:S01]  /*3f90*/  ISETP.GE.AND P3, PT, R115, R6.reuse, PT ;  /* 0x000000067300720c */ /* 0x080fe20003f66270 */
[----:B------:R-:W-:Y:S02]  /*3fa0*/  IMAD.WIDE R78, R197, 0x2, R78 ;  /* 0x00000002c54e7825 */ /* 0x000fe400078e024e */
[----:B------:R-:W5:Y:S01]  /*3fb0*/  @!P4 LDG.E.U16 R128, desc[UR18][R90.64] ;  /* 0x000000125a80c981 */ /* 0x000f62000c1e1500 */
[----:B------:R-:W-:Y:S01]  /*3fc0*/  ISETP.GE.AND P4, PT, R125, R6, PT ;  /* 0x000000067d00720c */ /* 0x000fe20003f86270 */
[----:B------:R-:W-:-:S02]  /*3fd0*/  IMAD.WIDE R80, R197, 0x2, R80 ;  /* 0x00000002c5507825 */ /* 0x000fc400078e0250 */
[----:B------:R-:W5:Y:S01]  /*3fe0*/  @!P6 LDG.E.U16 R130, desc[UR18][R88.64] ;  /* 0x000000125882e981 */ /* 0x000f62000c1e1500 */
[-C--:B------:R-:W-:Y:S01]  /*3ff0*/  ISETP.GE.AND P6, PT, R139, R6.reuse, PT ;  /* 0x000000068b00720c */ /* 0x080fe20003fc6270 */
[----:B------:R-:W-:Y:S02]  /*4000*/  IMAD.WIDE R72, R197, 0x2, R72 ;  /* 0x00000002c5487825 */ /* 0x000fe400078e0248 */
[----:B------:R-:W5:Y:S01]  /*4010*/  @!P5 LDG.E.U16 R132, desc[UR18][R18.64] ;  /* 0x000000121284d981 */ /* 0x000f62000c1e1500 */
[----:B------:R-:W-:Y:S01]  /*4020*/  ISETP.GE.AND P5, PT, R149, R6, PT ;  /* 0x000000069500720c */ /* 0x000fe20003fa6270 */
[C---:B------:R-:W-:Y:S01]  /*4030*/  IMAD.WIDE R20, R197.reuse, 0x2, R20 ;  /* 0x00000002c5147825 */ /* 0x040fe200078e0214 */
[----:B------:R-:W-:Y:S02]  /*4040*/  PRMT R134, RZ, 0x7610, R134 ;  /* 0x00007610ff867816 */ /* 0x000fe40000000086 */
[----:B------:R-:W-:Y:S01]  /*4050*/  PRMT R136, RZ, 0x7610, R136 ;  /* 0x00007610ff887816 */ /* 0x000fe20000000088 */
[----:B------:R-:W-:Y:S01]  /*4060*/  IMAD.WIDE R82, R197, 0x2, R82 ;  /* 0x00000002c5527825 */ /* 0x000fe200078e0252 */
[----:B------:R-:W-:-:S02]  /*4070*/  PRMT R138, RZ, 0x7610, R138 ;  /* 0x00007610ff8a7816 */ /* 0x000fc4000000008a */
[----:B------:R-:W-:Y:S01]  /*4080*/  PRMT R140, RZ, 0x7610, R140 ;  /* 0x00007610ff8c7816 */ /* 0x000fe2000000008c */
[----:B------:R-:W5:Y:S01]  /*4090*/  @!P3 LDG.E.U16 R134, desc[UR18][R86.64] ;  /* 0x000000125686b981 */ /* 0x000f62000c1e1500 */
[-C--:B------:R-:W-:Y:S01]  /*40a0*/  ISETP.GE.AND P3, PT, R117, R6.reuse, PT ;  /* 0x000000067500720c */ /* 0x080fe20003f66270 */
[----:B------:R-:W-:Y:S02]  /*40b0*/  IMAD.WIDE R74, R197, 0x2, R74 ;  /* 0x00000002c54a7825 */ /* 0x000fe400078e024a */
[----:B------:R-:W5:Y:S01]  /*40c0*/  @!P4 LDG.E.U16 R136, desc[UR18][R84.64] ;  /* 0x000000125488c981 */ /* 0x000f62000c1e1500 */
[-C--:B------:R-:W-:Y:S01]  /*40d0*/  ISETP.GE.AND P4, PT, R127, R6.reuse, PT ;  /* 0x000000067f00720c */ /* 0x080fe20003f86270 */
[----:B------:R-:W-:Y:S02]  /*40e0*/  IMAD.WIDE R62, R197, 0x2, R62 ;  /* 0x00000002c53e7825 */ /* 0x000fe400078e023e */
[----:B------:R-:W5:Y:S01]  /*40f0*/  @!P6 LDG.E.U16 R138, desc[UR18][R82.64] ;  /* 0x00000012528ae981 */ /* 0x000f62000c1e1500 */
        /* <DEDUP_REMOVED lines=10> */
[----:B------:R-:W5:Y:S01]  /*41a0*/  @!P3 LDG.E.U16 R142, desc[UR18][R80.64] ;  /* 0x00000012508eb981 */ /* 0x000f62000c1e1500 */
[----:B------:R-:W-:Y:S01]  /*41b0*/  ISETP.GE.AND P3, PT, R119, R6, PT ;  /* 0x000000067700720c */ /* 0x000fe20003f66270 */
[----:B------:R-:W-:-:S02]  /*41c0*/  IMAD.WIDE R68, R197, 0x2, R68 ;  /* 0x00000002c5447825 */ /* 0x000fc400078e0244 */
        /* <DEDUP_REMOVED lines=8> */
[----:B------:R-:W-:Y:S01]  /*4250*/  IMAD.WIDE R24, R197, 0x2, R24 ;  /* 0x00000002c5187825 */ /* 0x000fe200078e0218 */
[----:B------:R-:W-:-:S02]  /*4260*/  PRMT R150, RZ, 0x7610, R150 ;  /* 0x00007610ff967816 */ /* 0x000fc40000000096 */
[----:B------:R-:W-:Y:S01]  /*4270*/  PRMT R152, RZ, 0x7610, R152 ;  /* 0x00007610ff987816 */ /* 0x000fe20000000098 */
[----:B------:R-:W-:Y:S01]  /*4280*/  IMAD.WIDE R70, R197, 0x2, R70 ;  /* 0x00000002c5467825 */ /* 0x000fe200078e0246 */
[----:B------:R-:W-:Y:S02]  /*4290*/  PRMT R154, RZ, 0x7610, R154 ;  /* 0x00007610ff9a7816 */ /* 0x000fe4000000009a */
[----:B------:R-:W-:Y:S01]  /*42a0*/  PRMT R156, RZ, 0x7610, R156 ;  /* 0x00007610ff9c7816 */ /* 0x000fe2000000009c */
        /* <DEDUP_REMOVED lines=11> */
[----:B------:R-:W-:Y:S01]  /*4360*/  IMAD.WIDE R64, R197, 0x2, R64 ;  /* 0x00000002c5407825 */ /* 0x000fe200078e0240 */
        /* <DEDUP_REMOVED lines=15> */
[----:B------:R-:W-:Y:S01]  /*4460*/  ISETP.GE.AND P5, PT, R157, R6, PT ;  /* 0x000000069d00720c */ /* 0x000fe20003fa6270 */
[C---:B------:R-:W-:Y:S01]  /*4470*/  IMAD.WIDE R34, R199.reuse, 0x2, R34 ;  /* 0x00000002c7227825 */ /* 0x040fe200078e0222 */
[----:B------:R-:W-:Y:S02]  /*4480*/  PRMT R168, RZ, 0x7610, R168 ;  /* 0x00007610ffa87816 */ /* 0x000fe400000000a8 */
[----:B------:R-:W-:Y:S01]  /*4490*/  PRMT R164, RZ, 0x7610, R164 ;  /* 0x00007610ffa47816 */ /* 0x000fe200000000a4 */
[C---:B------:R-:W-:Y:S01]  /*44a0*/  IMAD.WIDE R30, R199.reuse, 0x2, R30 ;  /* 0x00000002c71e7825 */ /* 0x040fe200078e021e */
[----:B------:R-:W-:Y:S02]  /*44b0*/  PRMT R170, RZ, 0x7610, R170 ;  /* 0x00007610ffaa7816 */ /* 0x000fe400000000aa */
[----:B------:R-:W-:Y:S01]  /*44c0*/  PRMT R172, RZ, 0x7610, R172 ;  /* 0x00007610ffac7816 */ /* 0x000fe200000000ac */
[----:B------:R-:W5:Y:S01]  /*44d0*/  @!P3 LDG.E.U16 R168, desc[UR18][R60.64] ;  /* 0x000000123ca8b981 */ /* 0x000f62000c1e1500 */
[----:B------:R-:W-:-:S03]  /*44e0*/  IMAD.WIDE R52, R199, 0x2, R52 ;  /* 0x00000002c7347825 */ /* 0x000fc600078e0234 */
[----:B------:R-:W5:Y:S01]  /*44f0*/  @!P6 LDG.E.U16 R170, desc[UR18][R100.64] ;  /* 0x0000001264aae981 */ /* 0x000f62000c1e1500 */
[----:B------:R-:W-:-:S03]  /*4500*/  IMAD.WIDE R48, R199, 0x2, R48 ;  /* 0x00000002c7307825 */ /* 0x000fc600078e0230 */
[----:B------:R-:W5:Y:S01]  /*4510*/  @!P4 LDG.E.U16 R164, desc[UR18][R26.64] ;  /* 0x000000121aa4c981 */ /* 0x000f62000c1e1500 */
[----:B------:R-:W-:-:S03]  /*4520*/  IMAD.WIDE R44, R199, 0x2, R44 ;  /* 0x00000002c72c7825 */ /* 0x000fc600078e022c */
[----:B------:R-:W5:Y:S01]  /*4530*/  @!P5 LDG.E.U16 R172, desc[UR18][R28.64] ;  /* 0x000000121cacd981 */ /* 0x000f62000c1e1500 */
[C---:B------:R-:W-:Y:S01]  /*4540*/  IMAD.WIDE R40, R199.reuse, 0x2, R40 ;  /* 0x00000002c7287825 */ /* 0x040fe200078e0228 */
[----:B------:R-:W-:Y:S01]  /*4550*/  BAR.SYNC.DEFER_BLOCKING 0x0 ;  /* 0x0000000000007b1d */ /* 0x000fe20000010000 */
[----:B------:R-:W-:Y:S02]  /*4560*/  ISETP.GE.AND P3, PT, R106, R6, PT ;  /* 0x000000066a00720c */ /* 0x000fe40003f66270 */
[C---:B------:R-:W-:Y:S01]  /*4570*/  IMAD.WIDE R36, R199.reuse, 0x2, R36 ;  /* 0x00000002c7247825 */ /* 0x040fe200078e0224 */
[----:B------:R-:W-:Y:S02]  /*4580*/  PRMT R174, RZ, 0x7610, R174 ;  /* 0x00007610ffae7816 */ /* 0x000fe400000000ae */
[----:B------:R-:W-:Y:S01]  /*4590*/  PRMT R176, RZ, 0x7610, R176 ;  /* 0x00007610ffb07816 */ /* 0x000fe200000000b0 */
[----:B------:R-:W-:Y:S01]  /*45a0*/  IMAD.WIDE R32, R199, 0x2, R32 ;  /* 0x00000002c7207825 */ /* 0x000fe200078e0220 */
[----:B------:R-:W-:-:S02]  /*45b0*/  PRMT R178, RZ, 0x7610, R178 ;  /* 0x00007610ffb27816 */ /* 0x000fc400000000b2 */
[----:B------:R-:W-:Y:S02]  /*45c0*/  PRMT R180, RZ, 0x7610, R180 ;  /* 0x00007610ffb47816 */ /* 0x000fe400000000b4 */
[----:B------:R-:W-:Y:S02]  /*45d0*/  PRMT R182, RZ, 0x7610, R182 ;  /* 0x00007610ffb67816 */ /* 0x000fe400000000b6 */
[----:B------:R-:W-:Y:S02]  /*45e0*/  PRMT R184, RZ, 0x7610, R184 ;  /* 0x00007610ffb87816 */ /* 0x000fe400000000b8 */
[----:B------:R-:W-:Y:S02]  /*45f0*/  PRMT R186, RZ, 0x7610, R186 ;  /* 0x00007610ffba7816 */ /* 0x000fe400000000ba */
[----:B------:R-:W-:Y:S01]  /*4600*/  PRMT R188, RZ, 0x7610, R188 ;  /* 0x00007610ffbc7816 */ /* 0x000fe200000000bc */
[----:B------:R-:W-:Y:S01]  /*4610*/  IMAD.WIDE R2, R199, 0x2, R2 ;  /* 0x00000002c7027825 */ /* 0x000fe200078e0202 */
[----:B------:R-:W-:-:S02]  /*4620*/  PRMT R169, RZ, 0x7610, R169 ;  /* 0x00007610ffa97816 */ /* 0x000fc400000000a9 */
[----:B------:R-:W-:Y:S02]  /*4630*/  PRMT R171, RZ, 0x7610, R171 ;  /* 0x00007610ffab7816 */ /* 0x000fe400000000ab */
[----:B------:R-:W-:Y:S01]  /*4640*/  PRMT R173, RZ, 0x7610, R173 ;  /* 0x00007610ffad7816 */ /* 0x000fe200000000ad */
[----:B------:R-:W5:Y:S01]  /*4650*/  @!P3 LDG.E.U16 R174, desc[UR18][R30.64] ;  /* 0x000000121eaeb981 */ /* 0x000f62000c1e1500 */
[----:B------:R-:W-:Y:S02]  /*4660*/  PRMT R175, RZ, 0x7610, R175 ;  /* 0x00007610ffaf7816 */ /* 0x000fe400000000af */
[----:B------:R-:W-:Y:S01]  /*4670*/  PRMT R177, RZ, 0x7610, R177 ;  /* 0x00007610ffb17816 */ /* 0x000fe200000000b1 */
[----:B------:R-:W5:Y:S01]  /*4680*/  @!P3 LDG.E.U16 R176, desc[UR18][R34.64] ;  /* 0x0000001222b0b981 */ /* 0x000f62000c1e1500 */
[----:B------:R-:W-:Y:S02]  /*4690*/  PRMT R179, RZ, 0x7610, R179 ;  /* 0x00007610ffb37816 */ /* 0x000fe400000000b3 */
[----:B------:R-:W-:Y:S01]  /*46a0*/  PRMT R181, RZ, 0x7610, R181 ;  /* 0x00007610ffb57816 */ /* 0x000fe200000000b5 */
[----:B------:R-:W5:Y:S01]  /*46b0*/  @!P3 LDG.E.U16 R178, desc[UR18][R38.64] ;  /* 0x0000001226b2b981 */ /* 0x000f62000c1e1500 */
[----:B------:R-:W-:-:S03]  /*46c0*/  PRMT R183, RZ, 0x7610, R183 ;  /* 0x00007610ffb77816 */ /* 0x000fc600000000b7 */
[----:B------:R-:W5:Y:S04]  /*46d0*/  @!P3 LDG.E.U16 R180, desc[UR18][R42.64] ;  /* 0x000000122ab4b981 */ /* 0x000f68000c1e1500 */
        /* <DEDUP_REMOVED lines=11> */
[----:B------:R-:W5:Y:S01]  /*4790*/  @!P3 LDG.E.U16 R183, desc[UR18][R2.64] ;  /* 0x0000001202b7b981 */ /* 0x000f62000c1e1500 */
[----:B------:R-:W-:-:S04]  /*47a0*/  ULEA UR11, UR5, UR8, 0x3 ;  /* 0x00000008050b7291 */ /* 0x000fc8000f8e18ff */
[----:B------:R-:W-:Y:S01]  /*47b0*/  UIADD3 UR11, UPT, UPT, UR11, 0xc000, URZ ;  /* 0x0000c0000b0b7890 */ /* 0x000fe2000fffe0ff */
[----:B--2---:R0:W-:Y:S04]  /*47c0*/  STS.U16 [R189+UR8+0x4000], R110 ;  /* 0x0040006ebd007988 */ /* 0x0041e80008000408 */
[----:B---3--:R0:W-:Y:S04]  /*47d0*/  STS.U16 [R189+UR8+0x4400], R118 ;  /* 0x00440076bd007988 */ /* 0x0081e80008000408 */
[----:B----4-:R0:W-:Y:S04]  /*47e0*/  STS.U16 [R189+UR8+0x4800], R126 ;  /* 0x0048007ebd007988 */ /* 0x0101e80008000408 */
        /* <DEDUP_REMOVED lines=45> */
[----:B------:R1:W-:Y:S06]  /*4ac0*/  MEMBAR.ALL.CTA ;  /* 0x0000000000007992 */ /* 0x0003ec0000008000 */
[----:B-1----:R-:W1:Y:S02]  /*4ad0*/  FENCE.VIEW.ASYNC.S ;  /* 0x00000000000073c6 */ /* 0x002e640000000000 */
[----:B-1----:R-:W-:Y:S06]  /*4ae0*/  BAR.SYNC.DEFER_BLOCKING 0x0 ;  /* 0x0000000000007b1d */ /* 0x002fec0000010000 */
[----:B------:R-:W-:Y:S05]  /*4af0*/  @P0 BRA `(.L_x_9) ;  /* 0x00000000004c0947 */ /* 0x000fea0003800000 */
        /* <DEDUP_REMOVED lines=9> */
[----:B------:R-:W-:Y:S01]  /*4b90*/  UMOV UR7, URZ ;  /* 0x000000ff00077c82 */ /* 0x000fe20008000000 */
[----:B------:R1:W-:Y:S01]  /*4ba0*/  UTCHMMA gdesc[UR14], gdesc[UR12], tmem[UR9], tmem[UR16], idesc[UR17], UPT ;  /* 0x00ff100c0e0075ea */ /* 0x0003e2000b800009 */
        /* <DEDUP_REMOVED lines=8> */
.L_x_9:
[----:B------:R-:W-:Y:S01]  /*4c30*/  UIADD3 UR5, UPT, UPT, UR5, 0x1, URZ ;  /* 0x0000000105057890 */ /* 0x000fe2000fffe0ff */
[----:B------:R-:W-:Y:S02]  /*4c40*/  VIADD R59, R59, 0xffffffff ;  /* 0xffffffff3b3b7836 */ /* 0x000fe40000000000 */
[----:B------:R-:W-:Y:S01]  /*4c50*/  VIADD R6, R6, 0xffffffc0 ;  /* 0xffffffc006067836 */ /* 0x000fe20000000000 */
[----:B------:R-:W-:Y:S02]  /*4c60*/  UISETP.GT.AND UP0, UPT, UR5, 0x1, UPT ;  /* 0x000000010500788c */ /* 0x000fe4000bf04270 */
[----:B------:R-:W-:Y:S02]  /*4c70*/  ISETP.NE.U32.AND P3, PT, R59, RZ, PT ;  /* 0x000000ff3b00720c */ /* 0x000fe40003f65070 */
[----:B-1----:R-:W-:Y:S02]  /*4c80*/  USEL UR6, URZ, 0x1, !UP0 ;  /* 0x00000001ff067887 */ /* 0x002fe4000c000000 */
[----:B------:R-:W-:-:S02]  /*4c90*/  USEL UR5, UR5, URZ, !UP0 ;  /* 0x000000ff05057287 */ /* 0x000fc4000c000000 */
[----:B------:R-:W-:-:S03]  /*4ca0*/  ULOP3.LUT UR7, UR4, UR6, URZ, 0x3c, !UPT ;  /* 0x0000000604077292 */ /* 0x000fc6000f8e3cff */
[----:B------:R-:W-:-:S04]  /*4cb0*/  UMOV UR6, UR4 ;  /* 0x0000000400067c82 */ /* 0x000fc80008000000 */
[----:B------:R-:W-:Y:S01]  /*4cc0*/  UMOV UR4, UR7 ;  /* 0x0000000700047c82 */ /* 0x000fe20008000000 */
[----:B------:R-:W-:Y:S05]  /*4cd0*/  @P3 BRA `(.L_x_10) ;  /* 0xffffffec00d83947 */ /* 0x000fea000383ffff */
.L_x_7:
[----:B------:R-:W-:-:S13]  /*4ce0*/  ISETP.GE.AND P0, PT, R7, 0x40, PT ;  /* 0x000000400700780c */ /* 0x000fda0003f06270 */
[----:B------:R-:W-:Y:S05]  /*4cf0*/  @!P0 BRA `(.L_x_11) ;  /* 0x0000000000108947 */ /* 0x000fea0003800000 */
[----:B------:R-:W-:-:S06]  /*4d00*/  USHF.L.U32 UR6, UR6, 0x1f, URZ ;  /* 0x0000001f06067899 */ /* 0x000fcc00080006ff */
[----:B------:R-:W-:-:S04]  /*4d10*/  IMAD.U32 R2, RZ, RZ, UR6 ;  /* 0x00000006ff027e24 */ /* 0x000fc8000f8e00ff */
[----:B------:R-:W1:Y:S02]  /*4d20*/  SYNCS.PHASECHK.TRANS64.TRYWAIT P0, [UR11], R2 ;  /* 0x00000002ff0075a7 */ /* 0x000e64000800110b */
[----:B-1----:R-:W-:Y:S05]  /*4d30*/  @!P0 BRA `(.L_x_12) ;  /* 0x0000001000b88947 */ /* 0x002fea0003800000 */
.L_x_11:
[----:B------:R-:W-:Y:S01]  /*4d40*/  BAR.SYNC.DEFER_BLOCKING 0x0 ;  /* 0x0000000000007b1d */ /* 0x000fe20000010000 */
[----:B------:R-:W-:Y:S01]  /*4d50*/  IMAD.SHL.U32 R105, R105, 0x10, RZ ;  /* 0x0000001069697824 */ /* 0x000fe200078e00ff */
[----:B------:R-:W-:-:S04]  /*4d60*/  LEA R58, R58, UR8, 0x5 ;  /* 0x000000083a3a7c11 */ /* 0x000fc8000f8e28ff */
[----:B------:R-:W-:Y:S01]  /*4d70*/  LOP3.LUT R105, R105, 0x7f0, RZ, 0xc0, !PT ;  /* 0x000007f069697812 */ /* 0x000fe200078ec0ff */
[----:B0-----:R-:W0:Y:S01]  /*4d80*/  LDCU.128 UR12, c[0x0][0x390] ;  /* 0x00007200ff0c77ac */ /* 0x001e220008000c00 */
[----:B------:R-:W1:Y:S01]  /*4d90*/  S2R R44, SR_CgaCtaId ;  /* 0x00000000002c7919 */ /* 0x000e620000008800 */
[----:B------:R-:W2:Y:S02]  /*4da0*/  LDC R45, c[0x0][0x3b8] ;  /* 0x0000ee00ff2d7b82 */ /* 0x000ea40000000800 */
[----:B------:R-:W-:Y:S01]  /*4db0*/  IMAD.IADD R58, R105, 0x1, R58 ;  /* 0x00000001693a7824 */ /* 0x000fe200078e023a */
[----:B------:R-:W3:Y:S01]  /*4dc0*/  LDCU UR4, c[0x0][0x3b4] ;  /* 0x00007680ff0477ac */ /* 0x000ee20008000800 */
[----:B------:R-:W4:Y:S04]  /*4dd0*/  @!P2 SYNCS.CCTL.IV [UR8+0xc000] ;  /* 0x00c00000ff00a9b1 */ /* 0x000f280008000008 */
[----:B----4-:R-:W-:Y:S01]  /*4de0*/  BAR.SYNC.DEFER_BLOCKING 0x0 ;  /* 0x0000000000007b1d */ /* 0x010fe20000010000 */
[C---:B0-----:R-:W-:Y:S01]  /*4df0*/  ISETP.GE.AND P0, PT, R104.reuse, UR14, PT ;  /* 0x0000000e68007c0c */ /* 0x041fe2000bf06270 */
[----:B---3--:R-:W-:-:S04]  /*4e00*/  IMAD R104, R104, UR4, RZ ;  /* 0x0000000468687c24 */ /* 0x008fc8000f8e02ff */
[----:B------:R-:W0:Y:S01]  /*4e10*/  LDTM.x32 R4, tmem[UR10] ;  /* 0x0000000a000479ee */ /* 0x000e2200082c0000 */
[----:B------:R-:W3:Y:S01]  /*4e20*/  @!P2 SYNCS.CCTL.IV [UR8+0xc008] ;  /* 0x00c00800ff00a9b1 */ /* 0x000ee20008000008 */
[----:B------:R-:W-:Y:S01]  /*4e30*/  NOP ;  /* 0x0000000000007918 */ /* 0x000fe20000000000 */
[----:B0-----:R-:W-:Y:S02]  /*4e40*/  F2FP.F16.F32.PACK_AB R4, R6, R4 ;  /* 0x000000040604723e */ /* 0x001fe400000000ff */
[----:B------:R-:W-:Y:S02]  /*4e50*/  F2FP.F16.F32.PACK_AB R36, R7, R5 ;  /* 0x000000050724723e */ /* 0x000fe400000000ff */
[----:B------:R-:W-:Y:S02]  /*4e60*/  F2FP.F16.F32.PACK_AB R5, R10, R8 ;  /* 0x000000080a05723e */ /* 0x000fe400000000ff */
[----:B------:R-:W-:Y:S02]  /*4e70*/  F2FP.F16.F32.PACK_AB R37, R11, R9 ;  /* 0x000000090b25723e */ /* 0x000fe400000000ff */
[----:B------:R-:W-:-:S02]  /*4e80*/  F2FP.F16.F32.PACK_AB R6, R14, R12 ;  /* 0x0000000c0e06723e */ /* 0x000fc400000000ff */
[----:B------:R-:W-:Y:S02]  /*4e90*/  F2FP.F16.F32.PACK_AB R38, R15, R13 ;  /* 0x0000000d0f26723e */ /* 0x000fe400000000ff */
[----:B------:R-:W-:Y:S02]  /*4ea0*/  F2FP.F16.F32.PACK_AB R7, R18, R16 ;  /* 0x000000101207723e */ /* 0x000fe400000000ff */
[----:B------:R-:W-:Y:S02]  /*4eb0*/  F2FP.F16.F32.PACK_AB R39, R19, R17 ;  /* 0x000000111327723e */ /* 0x000fe400000000ff */
[----:B------:R-:W-:Y:S01]  /*4ec0*/  LEA R16, R0, UR8, 0x4 ;  /* 0x0000000800107c11 */ /* 0x000fe2000f8e20ff */
[----:B---3--:R-:W-:Y:S01]  /*4ed0*/  STS.128 [R58], R4 ;  /* 0x000000043a007388 */ /* 0x008fe20000000c00 */
[----:B-1----:R-:W-:Y:S01]  /*4ee0*/  IMAD.SHL.U32 R0, R44, 0x40, RZ ;  /* 0x000000402c007824 */ /* 0x002fe200078e00ff */
[----:B------:R-:W-:Y:S02]  /*4ef0*/  F2FP.F16.F32.PACK_AB R20, R22, R20 ;  /* 0x000000141614723e */ /* 0x000fe400000000ff */
[----:B------:R-:W-:Y:S01]  /*4f00*/  STS.128 [R58+0x800], R36 ;  /* 0x000800243a007388 */ /* 0x000fe20000000c00 */
[----:B------:R-:W-:-:S02]  /*4f10*/  F2FP.F16.F32.PACK_AB R12, R23, R21 ;  /* 0x00000015170c723e */ /* 0x000fc400000000ff */
[----:B------:R-:W-:Y:S01]  /*4f20*/  F2FP.F16.F32.PACK_AB R21, R26, R24 ;  /* 0x000000181a15723e */ /* 0x000fe200000000ff */
[----:B------:R-:W-:Y:S01]  /*4f30*/  BAR.SYNC.DEFER_BLOCKING 0x0 ;  /* 0x0000000000007b1d */ /* 0x000fe20000010000 */
[----:B------:R-:W-:Y:S02]  /*4f40*/  F2FP.F16.F32.PACK_AB R13, R27, R25 ;  /* 0x000000191b0d723e */ /* 0x000fe400000000ff */
[----:B------:R-:W-:Y:S02]  /*4f50*/  F2FP.F16.F32.PACK_AB R22, R30, R28 ;  /* 0x0000001c1e16723e */ /* 0x000fe400000000ff */
[----:B------:R-:W-:Y:S02]  /*4f60*/  F2FP.F16.F32.PACK_AB R14, R31, R29 ;  /* 0x0000001d1f0e723e */ /* 0x000fe400000000ff */
[----:B------:R-:W-:Y:S02]  /*4f70*/  F2FP.F16.F32.PACK_AB R23, R34, R32 ;  /* 0x000000202217723e */ /* 0x000fe400000000ff */
[----:B------:R-:W-:-:S02]  /*4f80*/  F2FP.F16.F32.PACK_AB R15, R35, R33 ;  /* 0x00000021230f723e */ /* 0x000fc400000000ff */
[----:B------:R-:W-:Y:S02]  /*4f90*/  LOP3.LUT R103, R103, 0x40, R0, 0xf8, !PT ;  /* 0x0000004067677812 */ /* 0x000fe400078ef800 */
[C---:B------:R-:W-:Y:S02]  /*4fa0*/  LEA R25, P6, R104.reuse, UR12, 0x1 ;  /* 0x0000000c68197c11 */ /* 0x040fe4000f8c08ff */
[----:B------:R-:W-:Y:S02]  /*4fb0*/  LOP3.LUT R102, R103, R102, RZ, 0xfc, !PT ;  /* 0x0000006667667212 */ /* 0x000fe400078efcff */
[----:B------:R-:W-:Y:S02]  /*4fc0*/  LEA.HI.X.SX32 R27, R104, UR13, 0x1, P6 ;  /* 0x0000000d681b7c11 */ /* 0x000fe4000b0f0eff */
[C---:B------:R-:W-:Y:S02]  /*4fd0*/  LOP3.LUT R0, R102.reuse, 0x6, RZ, 0xfc, !PT ;  /* 0x0000000666007812 */ /* 0x040fe400078efcff */
[----:B------:R-:W-:-:S02]  /*4fe0*/  LOP3.LUT R2, R102, 0x4, RZ, 0xfc, !PT ;  /* 0x0000000466027812 */ /* 0x000fc400078efcff */
[----:B------:R-:W-:Y:S01]  /*4ff0*/  ISETP.LT.AND P5, PT, R0, UR15, !P0 ;  /* 0x0000000f00007c0c */ /* 0x000fe2000c7a1270 */
[----:B------:R-:W0:Y:S01]  /*5000*/  LDS.128 R40, [R16] ;  /* 0x0000000010287984 */ /* 0x000e220000000c00 */
[C---:B--2---:R-:W-:Y:S01]  /*5010*/  IMAD R0, R102.reuse, R45, RZ ;  /* 0x0000002d66007224 */ /* 0x044fe200078e02ff */
[C---:B------:R-:W-:Y:S02]  /*5020*/  ISETP.LT.AND P4, PT, R102.reuse, UR15, !P0 ;  /* 0x0000000f66007c0c */ /* 0x040fe4000c781270 */
[----:B------:R-:W-:Y:S01]  /*5030*/  LDS.128 R4, [R16+0x1000] ;  /* 0x0010000010047984 */ /* 0x000fe20000000c00 */
[----:B------:R-:W-:Y:S01]  /*5040*/  LOP3.LUT R3, R102, 0x2, RZ, 0xfc, !PT ;  /* 0x0000000266037812 */ /* 0x000fe200078efcff */
[----:B------:R-:W-:Y:S01]  /*5050*/  IMAD R9, R45, 0x2, R0 ;  /* 0x000000022d097824 */ /* 0x000fe200078e0200 */
[----:B------:R-:W-:Y:S01]  /*5060*/  BAR.SYNC.DEFER_BLOCKING 0x0 ;  /* 0x0000000000007b1d */ /* 0x000fe20000010000 */
[----:B------:R-:W-:Y:S02]  /*5070*/  ISETP.LT.AND P2, PT, R2, UR15, !P0 ;  /* 0x0000000f02007c0c */ /* 0x000fe4000c741270 */
[----:B------:R-:W-:-:S02]  /*5080*/  LEA R2, P6, R0, R25, 0x1 ;  /* 0x0000001900027211 */ /* 0x000fc400078c08ff */
[----:B------:R-:W-:Y:S02]  /*5090*/  ISETP.LT.AND P3, PT, R3, UR15, !P0 ;  /* 0x0000000f03007c0c */ /* 0x000fe4000c761270 */
[----:B------:R-:W-:Y:S01]  /*50a0*/  LEA.HI.X.SX32 R3, R0, R27, 0x1, P6 ;  /* 0x0000001b00037211 */ /* 0x000fe200030f0eff */
[----:B------:R-:W-:Y:S01]  /*50b0*/  IMAD R0, R45, 0x2, R9 ;  /* 0x000000022d007824 */ /* 0x000fe200078e0209 */
[C---:B------:R-:W-:Y:S02]  /*50c0*/  LEA R8, P6, R9.reuse, R25, 0x1 ;  /* 0x0000001909087211 */ /* 0x040fe400078c08ff */
[C---:B------:R-:W-:Y:S02]  /*50d0*/  LOP3.LUT R10, R102.reuse, 0x8, RZ, 0xfc, !PT ;  /* 0x00000008660a7812 */ /* 0x040fe400078efcff */
[----:B------:R-:W-:Y:S02]  /*50e0*/  LEA.HI.X.SX32 R9, R9, R27, 0x1, P6 ;  /* 0x0000001b09097211 */ /* 0x000fe400030f0eff */
[----:B------:R-:W-:Y:S01]  /*50f0*/  LOP3.LUT R17, R102, 0xa, RZ, 0xfc, !PT ;  /* 0x0000000a66117812 */ /* 0x000fe200078efcff */
[----:B------:R-:W-:Y:S04]  /*5100*/  STS.128 [R58], R20 ;  /* 0x000000143a007388 */ /* 0x000fe80000000c00 */
[----:B------:R1:W-:Y:S01]  /*5110*/  STS.128 [R58+0x800], R12 ;  /* 0x0008000c3a007388 */ /* 0x0003e20000000c00 */
[----:B------:R-:W-:Y:S01]  /*5120*/  BAR.SYNC.DEFER_BLOCKING 0x0 ;  /* 0x0000000000007b1d */ /* 0x000fe20000010000 */
[----:B0-----:R-:W-:Y:S01]  /*5130*/  PRMT R11, R40, 0x7632, R11 ;  /* 0x00007632280b7816 */ /* 0x001fe2000000000b */
[----:B-1----:R-:W-:Y:S01]  /*5140*/  IMAD R12, R45, 0x2, R0 ;  /* 0x000000022d0c7824 */ /* 0x002fe200078e0200 */
[----:B------:R-:W-:-:S03]  /*5150*/  LOP3.LUT R14, R102, 0x12, RZ, 0xfc, !PT ;  /* 0x00000012660e7812 */ /* 0x000fc600078efcff */
[----:B------:R0:W-:Y:S01]  /*5160*/  @P4 STG.E.U16 desc[UR18][R2.64], R40 ;  /* 0x0000002802004986 */ /* 0x0001e2000c101512 */
[----:B------:R-:W-:Y:S02]  /*5170*/  ISETP.LT.AND P4, PT, R10, UR15, !P0 ;  /* 0x0000000f0a007c0c */ /* 0x000fe4000c781270 */
[----:B------:R-:W-:Y:S01]  /*5180*/  LEA R10, P6, R0, R25, 0x1 ;  /* 0x00000019000a7211 */ /* 0x000fe200078c08ff */
[----:B------:R1:W-:Y:S01]  /*5190*/  @P3 STG.E.U16 desc[UR18][R8.64], R11 ;  /* 0x0000000b08003986 */ /* 0x0003e2000c101512 */
[----:B------:R-:W-:-:S03]  /*51a0*/  ISETP.LT.AND P3, PT, R17, UR15, !P0 ;  /* 0x0000000f11007c0c */ /* 0x000fc6000c761270 */
[----:B------:R-:W2:Y:S01]  /*51b0*/  LDS.128 R20, [R16] ;  /* 0x0000000010147984 */ /* 0x000ea20000000c00 */
[----:B0-----:R-:W-:-:S03]  /*51c0*/  LOP3.LUT R3, R102, 0xc, RZ, 0xfc, !PT ;  /* 0x0000000c66037812 */ /* 0x001fc600078efcff */
[----:B------:R-:W0:Y:S01]  /*51d0*/  LDS.128 R16, [R16+0x1000] ;  /* 0x0010000010107984 */ /* 0x000e220000000c00 */
[----:B-1----:R-:W-:Y:S01]  /*51e0*/  LEA.HI.X.SX32 R11, R0, R27, 0x1, P6 ;  /* 0x0000001b000b7211 */ /* 0x002fe200030f0eff */
[----:B------:R-:W-:Y:S01]  /*51f0*/  IMAD R0, R45, 0x2, R12 ;  /* 0x000000022d007824 */ /* 0x000fe200078e020c */
[----:B------:R-:W-:Y:S02]  /*5200*/  LEA R2, P6, R12, R25, 0x1 ;  /* 0x000000190c027211 */ /* 0x000fe400078c08ff */
[----:B------:R-:W-:Y:S01]  /*5210*/  LOP3.LUT R8, R102, 0xe, RZ, 0xfc, !PT ;  /* 0x0000000e66087812 */ /* 0x000fe200078efcff */
[----:B------:R1:W-:Y:S01]  /*5220*/  @P2 STG.E.U16 desc[UR18][R10.64], R41 ;  /* 0x000000290a002986 */ /* 0x0003e2000c101512 */
[----:B------:R-:W-:Y:S01]  /*5230*/  ISETP.LT.AND P2, PT, R3, UR15, !P0 ;  /* 0x0000000f03007c0c */ /* 0x000fe2000c741270 */
[----:B------:R-:W-:Y:S01]  /*5240*/  IMAD R9, R45, 0x2, R0 ;  /* 0x000000022d097824 */ /* 0x000fe200078e0200 */
[----:B------:R-:W-:Y:S02]  /*5250*/  LEA.HI.X.SX32 R3, R12, R27, 0x1, P6 ;  /* 0x0000001b0c037211 */ /* 0x000fe400030f0eff */
[----:B------:R-:W-:-:S04]  /*5260*/  LEA R12, P6, R0, R25, 0x1 ;  /* 0x00000019000c7211 */ /* 0x000fc800078c08ff */
[----:B------:R-:W-:Y:S01]  /*5270*/  LEA.HI.X.SX32 R13, R0, R27, 0x1, P6 ;  /* 0x0000001b000d7211 */ /* 0x000fe200030f0eff */
[----:B------:R-:W-:Y:S01]  /*5280*/  IMAD R0, R45, 0x2, R9 ;  /* 0x000000022d007824 */ /* 0x000fe200078e0209 */
[----:B-1----:R-:W-:Y:S02]  /*5290*/  PRMT R11, R41, 0x7632, R11 ;  /* 0x00007632290b7816 */ /* 0x002fe4000000000b */
[----:B------:R-:W-:-:S03]  /*52a0*/  LOP3.LUT R10, R102, 0x10, RZ, 0xfc, !PT ;  /* 0x00000010660a7812 */ /* 0x000fc600078efcff */
[----:B------:R1:W-:Y:S01]  /*52b0*/  @P5 STG.E.U16 desc[UR18][R2.64], R11 ;  /* 0x0000000b02005986 */ /* 0x0003e2000c101512 */
[----:B------:R-:W-:Y:S02]  /*52c0*/  ISETP.LT.AND P5, PT, R8, UR15, !P0 ;  /* 0x0000000f08007c0c */ /* 0x000fe4000c7a1270 */
[C---:B------:R-:W-:Y:S01]  /*52d0*/  LEA R8, P6, R9.reuse, R25, 0x1 ;  /* 0x0000001909087211 */ /* 0x040fe200078c08ff */
[----:B------:R3:W-:Y:S01]  /*52e0*/  @P4 STG.E.U16 desc[UR18][R12.64], R42 ;  /* 0x0000002a0c004986 */ /* 0x0007e2000c101512 */
[----:B------:R-:W-:Y:S02]  /*52f0*/  ISETP.LT.AND P4, PT, R10, UR15, !P0 ;  /* 0x0000000f0a007c0c */ /* 0x000fe4000c781270 */
[----:B------:R-:W-:Y:S02]  /*5300*/  LEA.HI.X.SX32 R9, R9, R27, 0x1, P6 ;  /* 0x0000001b09097211 */ /* 0x000fe400030f0eff */
[C---:B------:R-:W-:Y:S02]  /*5310*/  LEA R10, P6, R0.reuse, R25, 0x1 ;  /* 0x00000019000a7211 */ /* 0x040fe400078c08ff */
[----:B--2---:R-:W-:Y:S01]  /*5320*/  PRMT R15, R23, 0x7632, R15 ;  /* 0x00007632170f7816 */ /* 0x004fe2000000000f */
[----:B-1----:R-:W-:Y:S01]  /*5330*/  IMAD R3, R45, 0x2, R0 ;  /* 0x000000022d037824 */ /* 0x002fe200078e0200 */
[----:B------:R-:W-:-:S02]  /*5340*/  LEA.HI.X.SX32 R11, R0, R27, 0x1, P6 ;  /* 0x0000001b000b7211 */ /* 0x000fc400030f0eff */
[----:B---3--:R-:W-:Y:S01]  /*5350*/  PRMT R13, R42, 0x7632, R13 ;  /* 0x000076322a0d7816 */ /* 0x008fe2000000000d */
[----:B------:R-:W-:Y:S01]  /*5360*/  IMAD R0, R45, 0x2, R3 ;  /* 0x000000022d007824 */ /* 0x000fe200078e0203 */
[----:B------:R-:W-:Y:S02]  /*5370*/  LOP3.LUT R12, R102, 0x14, RZ, 0xfc, !PT ;  /* 0x00000014660c7812 */ /* 0x000fe400078efcff */
[C---:B------:R-:W-:Y:S01]  /*5380*/  LEA R2, P6, R3.reuse, R25, 0x1 ;  /* 0x0000001903027211 */ /* 0x040fe200078c08ff */
[----:B------:R1:W-:Y:S01]  /*5390*/  @P3 STG.E.U16 desc[UR18][R8.64], R13 ;  /* 0x0000000d08003986 */ /* 0x0003e2000c101512 */
[----:B------:R-:W-:Y:S02]  /*53a0*/  ISETP.LT.AND P3, PT, R14, UR15, !P0 ;  /* 0x0000000f0e007c0c */ /* 0x000fe4000c761270 */
[----:B------:R-:W-:Y:S01]  /*53b0*/  LEA.HI.X.SX32 R3, R3, R27, 0x1, P6 ;  /* 0x0000001b03037211 */ /* 0x000fe200030f0eff */
[----:B------:R2:W-:Y:S01]  /*53c0*/  @P2 STG.E.U16 desc[UR18][R10.64], R43 ;  /* 0x0000002b0a002986 */ /* 0x0005e2000c101512 */
[----:B------:R-:W-:-:S02]  /*53d0*/  ISETP.LT.AND P2, PT, R12, UR15, !P0 ;  /* 0x0000000f0c007c0c */ /* 0x000fc4000c741270 */
[----:B------:R-:W-:Y:S02]  /*53e0*/  LEA R12, P6, R0, R25, 0x1 ;  /* 0x00000019000c7211 */ /* 0x000fe400078c08ff */
[C---:B------:R-:W-:Y:S02]  /*53f0*/  LOP3.LUT R14, R102.reuse, 0x1a, RZ, 0xfc, !PT ;  /* 0x0000001a660e7812 */ /* 0x040fe400078efcff */
[----:B-1----:R-:W-:Y:S01]  /*5400*/  LOP3.LUT R8, R102, 0x16, RZ, 0xfc, !PT ;  /* 0x0000001666087812 */ /* 0x002fe200078efcff */
[----:B------:R-:W-:Y:S01]  /*5410*/  IMAD R9, R45, 0x2, R0 ;  /* 0x000000022d097824 */ /* 0x000fe200078e0200 */
[----:B------:R-:W-:Y:S02]  /*5420*/  LEA.HI.X.SX32 R13, R0, R27, 0x1, P6 ;  /* 0x0000001b000d7211 */ /* 0x000fe400030f0eff */
[----:B--2---:R-:W-:Y:S01]  /*5430*/  PRMT R11, R43, 0x7632, R11 ;  /* 0x000076322b0b7816 */ /* 0x004fe2000000000b */
[----:B------:R-:W-:Y:S01]  /*5440*/  IMAD R0, R45, 0x2, R9 ;  /* 0x000000022d007824 */ /* 0x000fe200078e0209 */
[----:B------:R-:W-:-:S03]  /*5450*/  LOP3.LUT R10, R102, 0x18, RZ, 0xfc, !PT ;  /* 0x00000018660a7812 */ /* 0x000fc600078efcff */
[----:B------:R1:W-:Y:S01]  /*5460*/  @P5 STG.E.U16 desc[UR18][R2.64], R11 ;  /* 0x0000000b02005986 */ /* 0x0003e2000c101512 */
[----:B------:R-:W-:Y:S02]  /*5470*/  ISETP.LT.AND P5, PT, R8, UR15, !P0 ;  /* 0x0000000f08007c0c */ /* 0x000fe4000c7a1270 */
[C---:B------:R-:W-:Y:S01]  /*5480*/  LEA R8, P6, R9.reuse, R25, 0x1 ;  /* 0x0000001909087211 */ /* 0x040fe200078c08ff */
[----:B------:R2:W-:Y:S01]  /*5490*/  @P4 STG.E.U16 desc[UR18][R12.64], R20 ;  /* 0x000000140c004986 */ /* 0x0005e2000c101512 */
[----:B------:R-:W-:Y:S02]  /*54a0*/  ISETP.LT.AND P4, PT, R10, UR15, !P0 ;  /* 0x0000000f0a007c0c */ /* 0x000fe4000c781270 */
[----:B------:R-:W-:Y:S02]  /*54b0*/  LEA.HI.X.SX32 R9, R9, R27, 0x1, P6 ;  /* 0x0000001b09097211 */ /* 0x000fe400030f0eff */
[----:B------:R-:W-:Y:S01]  /*54c0*/  LEA R10, P6, R0, R25, 0x1 ;  /* 0x00000019000a7211 */ /* 0x000fe200078c08ff */
[----:B-1----:R-:W-:-:S03]  /*54d0*/  IMAD R3, R45, 0x2, R0 ;  /* 0x000000022d037824 */ /* 0x002fc600078e0200 */
[----:B------:R-:W-:Y:S02]  /*54e0*/  LEA.HI.X.SX32 R11, R0, R27, 0x1, P6 ;  /* 0x0000001b000b7211 */ /* 0x000fe400030f0eff */
[----:B--2---:R-:W-:Y:S01]  /*54f0*/  PRMT R13, R20, 0x7632, R13 ;  /* 0x00007632140d7816 */ /* 0x004fe2000000000d */
        /* <DEDUP_REMOVED lines=27> */
[C---:B------:R-:W-:Y:S02]  /*56b0*/  LEA R2, P6, R3.reuse, R25, 0x1 ;  /* 0x0000001903027211 */ /* 0x040fe400078c08ff */
[----:B------:R-:W-:Y:S01]  /*56c0*/  LOP3.LUT R12, R102, 0x24, RZ, 0xfc, !PT ;  /* 0x00000024660c7812 */ /* 0x000fe200078efcff */
[----:B------:R1:W-:Y:S01]  /*56d0*/  @P3 STG.E.U16 desc[UR18][R8.64], R13 ;  /* 0x0000000d08003986 */ /* 0x0003e2000c101512 */
[----:B------:R-:W-:Y:S02]  /*56e0*/  LEA.HI.X.SX32 R3, R3, R27, 0x1, P6 ;  /* 0x0000001b03037211 */ /* 0x000fe400030f0eff */
[----:B------:R-:W-:Y:S01]  /*56f0*/  ISETP.LT.AND P3, PT, R14, UR15, !P0 ;  /* 0x0000000f0e007c0c */ /* 0x000fe2000c761270 */
[----:B------:R2:W-:Y:S01]  /*5700*/  @P2 STG.E.U16 desc[UR18][R10.64], R23 ;  /* 0x000000170a002986 */ /* 0x0005e2000c101512 */
[----:B------:R-:W-:-:S02]  /*5710*/  ISETP.LT.AND P2, PT, R12, UR15, !P0 ;  /* 0x0000000f0c007c0c */ /* 0x000fc4000c741270 */
[----:B------:R-:W-:Y:S01]  /*5720*/  LEA R12, P6, R0, R25, 0x1 ;  /* 0x00000019000c7211 */ /* 0x000fe200078c08ff */
[----:B------:R3:W-:Y:S01]  /*5730*/  @P5 STG.E.U16 desc[UR18][R2.64], R15 ;  /* 0x0000000f02005986 */ /* 0x0007e2000c101512 */
[C---:B------:R-:W-:Y:S02]  /*5740*/  LOP3.LUT R14, R102.reuse, 0x2a, RZ, 0xfc, !PT ;  /* 0x0000002a660e7812 */ /* 0x040fe400078efcff */
[----:B-1----:R-:W-:Y:S01]  /*5750*/  LOP3.LUT R8, R102, 0x26, RZ, 0xfc, !PT ;  /* 0x0000002666087812 */ /* 0x002fe200078efcff */
[C---:B------:R-:W-:Y:S01]  /*5760*/  IMAD R9, R45.reuse, 0x2, R0 ;  /* 0x000000022d097824 */ /* 0x040fe200078e0200 */
[----:B------:R-:W-:Y:S02]  /*5770*/  LEA.HI.X.SX32 R13, R0, R27, 0x1, P6 ;  /* 0x0000001b000d7211 */ /* 0x000fe400030f0eff */
[----:B------:R-:W-:Y:S01]  /*5780*/  ISETP.LT.AND P5, PT, R8, UR15, !P0 ;  /* 0x0000000f08007c0c */ /* 0x000fe2000c7a1270 */
[----:B------:R-:W-:Y:S01]  /*5790*/  IMAD R0, R45, 0x2, R9 ;  /* 0x000000022d007824 */ /* 0x000fe200078e0209 */
[----:B------:R-:W-:Y:S01]  /*57a0*/  LEA R8, P6, R9, R25, 0x1 ;  /* 0x0000001909087211 */ /* 0x000fe200078c08ff */
[----:B------:R1:W-:Y:S01]  /*57b0*/  @P4 STG.E.U16 desc[UR18][R12.64], R4 ;  /* 0x000000040c004986 */ /* 0x0003e2000c101512 */
[----:B--2---:R-:W-:-:S02]  /*57c0*/  LOP3.LUT R11, R102, 0x28, RZ, 0xfc, !PT ;  /* 0x00000028660b7812 */ /* 0x004fc400078efcff */
[----:B------:R-:W-:Y:S02]  /*57d0*/  LEA.HI.X.SX32 R9, R9, R27, 0x1, P6 ;  /* 0x0000001b09097211 */ /* 0x000fe400030f0eff */
[C---:B------:R-:W-:Y:S02]  /*57e0*/  LEA R10, P6, R0.reuse, R25, 0x1 ;  /* 0x00000019000a7211 */ /* 0x040fe400078c08ff */
[----:B------:R-:W-:Y:S02]  /*57f0*/  ISETP.LT.AND P4, PT, R11, UR15, !P0 ;  /* 0x0000000f0b007c0c */ /* 0x000fe4000c781270 */
[----:B------:R-:W-:Y:S01]  /*5800*/  LEA.HI.X.SX32 R11, R0, R27, 0x1, P6 ;  /* 0x0000001b000b7211 */ /* 0x000fe200030f0eff */
[C---:B------:R-:W-:Y:S01]  /*5810*/  IMAD R0, R45.reuse, 0x2, R0 ;  /* 0x000000022d007824 */ /* 0x040fe200078e0200 */
[----:B---3--:R-:W-:Y:S02]  /*5820*/  LOP3.LUT R3, R102, 0x2c, RZ, 0xfc, !PT ;  /* 0x0000002c66037812 */ /* 0x008fe400078efcff */
[----:B-1----:R-:W-:Y:S01]  /*5830*/  PRMT R13, R4, 0x7632, R13 ;  /* 0x00007632040d7816 */ /* 0x002fe2000000000d */
[----:B------:R-:W-:Y:S01]  /*5840*/  IMAD R4, R45, 0x2, R0 ;  /* 0x000000022d047824 */ /* 0x000fe200078e0200 */
[----:B------:R-:W-:-:S03]  /*5850*/  LEA R2, P6, R0, R25, 0x1 ;  /* 0x0000001900027211 */ /* 0x000fc600078c08ff */
[----:B------:R1:W-:Y:S01]  /*5860*/  @P3 STG.E.U16 desc[UR18][R8.64], R13 ;  /* 0x0000000d08003986 */ /* 0x0003e2000c101512 */
[----:B------:R-:W-:Y:S02]  /*5870*/  ISETP.LT.AND P3, PT, R14, UR15, !P0 ;  /* 0x0000000f0e007c0c */ /* 0x000fe4000c761270 */
[----:B------:R-:W-:Y:S01]  /*5880*/  LOP3.LUT R14, R102, 0x3c, RZ, 0xfc, !PT ;  /* 0x0000003c660e7812 */ /* 0x000fe200078efcff */
[----:B------:R2:W-:Y:S01]  /*5890*/  @P2 STG.E.U16 desc[UR18][R10.64], R5 ;  /* 0x000000050a002986 */ /* 0x0005e2000c101512 */
[----:B------:R-:W-:Y:S02]  /*58a0*/  ISETP.LT.AND P2, PT, R3, UR15, !P0 ;  /* 0x0000000f03007c0c */ /* 0x000fe4000c741270 */
[----:B------:R-:W-:Y:S01]  /*58b0*/  LEA.HI.X.SX32 R3, R0, R27, 0x1, P6 ;  /* 0x0000001b00037211 */ /* 0x000fe200030f0eff */
[C---:B------:R-:W-:Y:S01]  /*58c0*/  IMAD R0, R45.reuse, 0x2, R4 ;  /* 0x000000022d007824 */ /* 0x040fe200078e0204 */
[----:B------:R-:W-:Y:S02]  /*58d0*/  LEA R12, P6, R4, R25, 0x1 ;  /* 0x00000019040c7211 */ /* 0x000fe400078c08ff */
[----:B-1----:R-:W-:Y:S01]  /*58e0*/  LOP3.LUT R8, R102, 0x2e, RZ, 0xfc, !PT ;  /* 0x0000002e66087812 */ /* 0x002fe200078efcff */
[----:B------:R-:W-:Y:S01]  /*58f0*/  IMAD R9, R45, 0x2, R0 ;  /* 0x000000022d097824 */ /* 0x000fe200078e0200 */
[----:B------:R-:W-:-:S02]  /*5900*/  LEA.HI.X.SX32 R13, R4, R27, 0x1, P6 ;  /* 0x0000001b040d7211 */ /* 0x000fc400030f0eff */
[----:B--2---:R-:W-:Y:S02]  /*5910*/  PRMT R11, R5, 0x7632, R11 ;  /* 0x00007632050b7816 */ /* 0x004fe4000000000b */
[----:B------:R-:W-:Y:S02]  /*5920*/  LEA R4, P6, R0, R25, 0x1 ;  /* 0x0000001900047211 */ /* 0x000fe400078c08ff */
[----:B------:R-:W-:Y:S01]  /*5930*/  LOP3.LUT R10, R102, 0x32, RZ, 0xfc, !PT ;  /* 0x00000032660a7812 */ /* 0x000fe200078efcff */
[----:B------:R1:W-:Y:S01]  /*5940*/  @P5 STG.E.U16 desc[UR18][R2.64], R11 ;  /* 0x0000000b02005986 */ /* 0x0003e2000c101512 */
[----:B------:R-:W-:Y:S02]  /*5950*/  ISETP.LT.AND P5, PT, R8, UR15, !P0 ;  /* 0x0000000f08007c0c */ /* 0x000fe4000c7a1270 */
[----:B------:R-:W-:Y:S01]  /*5960*/  LOP3.LUT R8, R102, 0x30, RZ, 0xfc, !PT ;  /* 0x0000003066087812 */ /* 0x000fe200078efcff */
[----:B------:R2:W-:Y:S01]  /*5970*/  @P4 STG.E.U16 desc[UR18][R12.64], R6 ;  /* 0x000000060c004986 */ /* 0x0005e2000c101512 */
[----:B------:R-:W-:Y:S01]  /*5980*/  LEA.HI.X.SX32 R5, R0, R27, 0x1, P6 ;  /* 0x0000001b00057211 */ /* 0x000fe200030f0eff */
[----:B------:R-:W-:Y:S01]  /*5990*/  IMAD R0, R45, 0x2, R9 ;  /* 0x000000022d007824 */ /* 0x000fe200078e0209 */
[----:B------:R-:W-:-:S02]  /*59a0*/  ISETP.LT.AND P4, PT, R8, UR15, !P0 ;  /* 0x0000000f08007c0c */ /* 0x000fc4000c781270 */
[C---:B------:R-:W-:Y:S02]  /*59b0*/  LEA R8, P6, R9.reuse, R25, 0x1 ;  /* 0x0000001909087211 */ /* 0x040fe400078c08ff */
[----:B-1----:R-:W-:Y:S02]  /*59c0*/  PRMT R3, R6, 0x7632, R3 ;  /* 0x0000763206037816 */ /* 0x002fe40000000003 */
[----:B------:R-:W-:Y:S02]  /*59d0*/  LEA.HI.X.SX32 R9, R9, R27, 0x1, P6 ;  /* 0x0000001b09097211 */ /* 0x000fe400030f0eff */
[----:B------:R-:W-:Y:S01]  /*59e0*/  LEA R2, P6, R0, R25, 0x1 ;  /* 0x0000001900027211 */ /* 0x000fe200078c08ff */
[----:B------:R1:W-:Y:S01]  /*59f0*/  @P3 STG.E.U16 desc[UR18][R4.64], R3 ;  /* 0x0000000304003986 */ /* 0x0003e2000c101512 */
[----:B------:R-:W-:Y:S01]  /*5a00*/  ISETP.LT.AND P3, PT, R10, UR15, !P0 ;  /* 0x0000000f0a007c0c */ /* 0x000fe2000c761270 */
[----:B--2---:R-:W-:Y:S01]  /*5a10*/  IMAD R6, R45, 0x2, R0 ;  /* 0x000000022d067824 */ /* 0x004fe200078e0200 */
[----:B------:R-:W-:Y:S01]  /*5a20*/  LOP3.LUT R10, R102, 0x34, RZ, 0xfc, !PT ;  /* 0x00000034660a7812 */ /* 0x000fe200078efcff */
[----:B------:R-:W-:Y:S03]  /*5a30*/  @P2 STG.E.U16 desc[UR18][R8.64], R7 ;  /* 0x0000000708002986 */ /* 0x000fe6000c101512 */
[----:B------:R-:W-:-:S02]  /*5a40*/  ISETP.LT.AND P2, PT, R10, UR15, !P0 ;  /* 0x0000000f0a007c0c */ /* 0x000fc4000c741270 */
[----:B------:R-:W-:Y:S02]  /*5a50*/  LOP3.LUT R10, R102, 0x36, RZ, 0xfc, !PT ;  /* 0x00000036660a7812 */ /* 0x000fe400078efcff */
[----:B-1----:R-:W-:Y:S02]  /*5a60*/  PRMT R5, R7, 0x7632, R5 ;  /* 0x0000763207057816 */ /* 0x002fe40000000005 */
[----:B------:R-:W-:Y:S01]  /*5a70*/  LEA.HI.X.SX32 R3, R0, R27, 0x1, P6 ;  /* 0x0000001b00037211 */ /* 0x000fe200030f0eff */
[----:B------:R-:W-:Y:S01]  /*5a80*/  IMAD R0, R45, 0x2, R6 ;  /* 0x000000022d007824 */ /* 0x000fe200078e0206 */
[----:B------:R-:W-:-:S03]  /*5a90*/  LEA R4, P6, R6, R25, 0x1 ;  /* 0x0000001906047211 */ /* 0x000fc600078c08ff */
[----:B------:R1:W-:Y:S01]  /*5aa0*/  @P5 STG.E.U16 desc[UR18][R2.64], R5 ;  /* 0x0000000502005986 */ /* 0x0003e2000c101512 */
[----:B------:R-:W-:Y:S01]  /*5ab0*/  ISETP.LT.AND P5, PT, R10, UR15, !P0 ;  /* 0x0000000f0a007c0c */ /* 0x000fe2000c7a1270 */
[C---:B------:R-:W-:Y:S01]  /*5ac0*/  IMAD R12, R45.reuse, 0x2, R0 ;  /* 0x000000022d0c7824 */ /* 0x040fe200078e0200 */
[----:B-1----:R-:W-:Y:S02]  /*5ad0*/  LEA.HI.X.SX32 R5, R6, R27, 0x1, P6 ;  /* 0x0000001b06057211 */ /* 0x002fe400030f0eff */
[----:B------:R-:W-:Y:S02]  /*5ae0*/  LOP3.LUT R6, R102, 0x38, RZ, 0xfc, !PT ;  /* 0x0000003866067812 */ /* 0x000fe400078efcff */
[----:B------:R-:W-:Y:S01]  /*5af0*/  LEA R10, P6, R0, R25, 0x1 ;  /* 0x00000019000a7211 */ /* 0x000fe200078c08ff */
[----:B0-----:R0:W-:Y:S01]  /*5b00*/  @P4 STG.E.U16 desc[UR18][R4.64], R16 ;  /* 0x0000001004004986 */ /* 0x0011e2000c101512 */
[----:B------:R-:W-:Y:S02]  /*5b10*/  ISETP.LT.AND P4, PT, R6, UR15, !P0 ;  /* 0x0000000f06007c0c */ /* 0x000fe4000c781270 */
[----:B------:R-:W-:Y:S01]  /*5b20*/  LEA.HI.X.SX32 R11, R0, R27, 0x1, P6 ;  /* 0x0000001b000b7211 */ /* 0x000fe200030f0eff */
[----:B------:R-:W-:Y:S01]  /*5b30*/  IMAD R0, R45, 0x2, R12 ;  /* 0x000000022d007824 */ /* 0x000fe200078e020c */
[----:B------:R-:W-:-:S02]  /*5b40*/  LEA R6, P6, R12, R25, 0x1 ;  /* 0x000000190c067211 */ /* 0x000fc400078c08ff */
[----:B------:R-:W-:Y:S01]  /*5b50*/  LOP3.LUT R2, R102, 0x3a, RZ, 0xfc, !PT ;  /* 0x0000003a66027812 */ /* 0x000fe200078efcff */
[C---:B------:R-:W-:Y:S01]  /*5b60*/  IMAD R9, R45.reuse, 0x2, R0 ;  /* 0x000000022d097824 */ /* 0x040fe200078e0200 */
[----:B------:R-:W-:Y:S02]  /*5b70*/  LEA.HI.X.SX32 R7, R12, R27, 0x1, P6 ;  /* 0x0000001b0c077211 */ /* 0x000fe400030f0eff */
[----:B------:R-:W-:Y:S01]  /*5b80*/  LOP3.LUT R102, R102, 0x3e, RZ, 0xfc, !PT ;  /* 0x0000003e66667812 */ /* 0x000fe200078efcff */
[----:B------:R-:W-:Y:S01]  /*5b90*/  IMAD R12, R45, 0x2, R9 ;  /* 0x000000022d0c7824 */ /* 0x000fe200078e0209 */
[----:B0-----:R-:W-:Y:S02]  /*5ba0*/  PRMT R5, R16, 0x7632, R5 ;  /* 0x0000763210057816 */ /* 0x001fe40000000005 */
[----:B------:R-:W-:Y:S01]  /*5bb0*/  LEA R4, P6, R9, R25, 0x1 ;  /* 0x0000001909047211 */ /* 0x000fe200078c08ff */
[----:B------:R-:W-:Y:S02]  /*5bc0*/  IMAD R13, R45, 0x2, R12 ;  /* 0x000000022d0d7824 */ /* 0x000fe400078e020c */
[----:B------:R0:W-:Y:S01]  /*5bd0*/  @P3 STG.E.U16 desc[UR18][R10.64], R5 ;  /* 0x000000050a003986 */ /* 0x0001e2000c101512 */
[----:B------:R-:W-:-:S03]  /*5be0*/  ISETP.LT.AND P3, PT, R2, UR15, !P0 ;  /* 0x0000000f02007c0c */ /* 0x000fc6000c761270 */
[----:B------:R1:W-:Y:S01]  /*5bf0*/  @P2 STG.E.U16 desc[UR18][R6.64], R17 ;  /* 0x0000001106002986 */ /* 0x0003e2000c101512 */
[----:B------:R-:W-:-:S04]  /*5c00*/  LEA R2, P2, R0, R25, 0x1 ;  /* 0x0000001900027211 */ /* 0x000fc800078408ff */
[----:B------:R-:W-:Y:S01]  /*5c10*/  LEA.HI.X.SX32 R3, R0, R27, 0x1, P2 ;  /* 0x0000001b00037211 */ /* 0x000fe200010f0eff */
[----:B------:R-:W-:Y:S01]  /*5c20*/  IMAD R0, R45, 0x2, R13 ;  /* 0x000000022d007824 */ /* 0x000fe200078e020d */
[C---:B------:R-:W-:Y:S02]  /*5c30*/  LEA R8, P2, R12.reuse, R25, 0x1 ;  /* 0x000000190c087211 */ /* 0x040fe400078408ff */
[-C--:B0-----:R-:W-:Y:S02]  /*5c40*/  LEA.HI.X.SX32 R5, R9, R27.reuse, 0x1, P6 ;  /* 0x0000001b09057211 */ /* 0x081fe400030f0eff */
[----:B------:R-:W-:Y:S02]  /*5c50*/  LEA.HI.X.SX32 R9, R12, R27, 0x1, P2 ;  /* 0x0000001b0c097211 */ /* 0x000fe400010f0eff */
[----:B-1----:R-:W-:Y:S02]  /*5c60*/  LEA R6, P6, R13, R25, 0x1 ;  /* 0x000000190d067211 */ /* 0x002fe400078c08ff */
[----:B------:R-:W-:-:S02]  /*5c70*/  ISETP.LT.AND P2, PT, R14, UR15, !P0 ;  /* 0x0000000f0e007c0c */ /* 0x000fc4000c741270 */
[----:B------:R-:W-:Y:S02]  /*5c80*/  ISETP.LT.AND P0, PT, R102, UR15, !P0 ;  /* 0x0000000f66007c0c */ /* 0x000fe4000c701270 */
[----:B------:R-:W-:Y:S02]  /*5c90*/  LEA.HI.X.SX32 R7, R13, R27, 0x1, P6 ;  /* 0x0000001b0d077211 */ /* 0x000fe400030f0eff */
[C---:B------:R-:W-:Y:S02]  /*5ca0*/  LEA R10, P6, R0.reuse, R25, 0x1 ;  /* 0x00000019000a7211 */ /* 0x040fe400078c08ff */
[----:B------:R-:W-:Y:S02]  /*5cb0*/  PRMT R17, R17, 0x7632, R17 ;  /* 0x0000763211117816 */ /* 0x000fe40000000011 */
[----:B------:R-:W-:Y:S02]  /*5cc0*/  LEA.HI.X.SX32 R11, R0, R27, 0x1, P6 ;  /* 0x0000001b000b7211 */ /* 0x000fe400030f0eff */
[----:B------:R-:W-:Y:S01]  /*5cd0*/  PRMT R0, R18, 0x7632, R0 ;  /* 0x0000763212007816 */ /* 0x000fe20000000000 */
[----:B------:R-:W-:Y:S04]  /*5ce0*/  @P5 STG.E.U16 desc[UR18][R2.64], R17 ;  /* 0x0000001102005986 */ /* 0x000fe8000c101512 */
[----:B------:R0:W-:Y:S04]  /*5cf0*/  @P4 STG.E.U16 desc[UR18][R4.64], R18 ;  /* 0x0000001204004986 */ /* 0x0001e8000c101512 */
[----:B------:R1:W-:Y:S04]  /*5d00*/  @P3 STG.E.U16 desc[UR18][R8.64], R0 ;  /* 0x0000000008003986 */ /* 0x0003e8000c101512 */
[----:B------:R1:W-:Y:S01]  /*5d10*/  @P2 STG.E.U16 desc[UR18][R6.64], R19 ;  /* 0x0000001306002986 */ /* 0x0003e2000c101512 */
[----:B0-----:R-:W-:-:S05]  /*5d20*/  PRMT R5, R19, 0x7632, R5 ;  /* 0x0000763213057816 */ /* 0x001fca0000000005 */
[----:B------:R1:W-:Y:S01]  /*5d30*/  @P0 STG.E.U16 desc[UR18][R10.64], R5 ;  /* 0x000000050a000986 */ /* 0x0003e2000c101512 */
[----:B------:R-:W-:Y:S06]  /*5d40*/  BAR.SYNC.DEFER_BLOCKING 0x0 ;  /* 0x0000000000007b1d */ /* 0x000fec0000010000 */
[----:B------:R-:W-:Y:S05]  /*5d50*/  @P1 BRA `(.L_x_13) ;  /* 0x00000000009c1947 */ /* 0x000fea0003800000 */
[----:B------:R-:W-:Y:S01]  /*5d60*/  NOP ;  /* 0x0000000000007918 */ /* 0x000fe20000000000 */
[----:B------:R-:W-:Y:S01]  /*5d70*/  MOV R3, 0x50 ;  /* 0x0000005000037802 */ /* 0x000fe20000000f00 */
[----:B-1----:R-:W-:Y:S02]  /*5d80*/  IMAD.U32 R0, RZ, RZ, UR9 ;  /* 0x00000009ff007e24 */ /* 0x002fe4000f8e00ff */
[----:B------:R-:W-:Y:S01]  /*5d90*/  IMAD.MOV.U32 R7, RZ, RZ, 0x1 ;  /* 0x00000001ff077424 */ /* 0x000fe200078e00ff */
[----:B------:R-:W-:Y:S01]  /*5da0*/  LEA R9, R44, R3, 0x18 ;  /* 0x000000032c097211 */ /* 0x000fe200078ec0ff */
[----:B------:R-:W-:Y:S01]  /*5db0*/  IMAD.MOV.U32 R3, RZ, RZ, 0x3 ;  /* 0x00000003ff037424 */ /* 0x000fe200078e00ff */
[----:B------:R-:W-:-:S03]  /*5dc0*/  LOP3.LUT R0, R0, 0xffff, RZ, 0xc0, !PT ;  /* 0x0000ffff00007812 */ /* 0x000fc600078ec0ff */
[----:B------:R-:W0:Y:S01]  /*5dd0*/  LDS R5, [R9] ;  /* 0x0000000009057984 */ /* 0x000e220000000800 */
[----:B------:R-:W-:-:S05]  /*5de0*/  SHF.R.U32.HI R0, RZ, 0x5, R0 ;  /* 0x00000005ff007819 */ /* 0x000fca0000011600 */
[----:B------:R-:W-:Y:S01]  /*5df0*/  VIADD R2, R0, 0x10 ;  /* 0x0000001000027836 */ /* 0x000fe20000000000 */
[----:B------:R-:W-:-:S04]  /*5e00*/  SHF.L.U32 R0, R3, R0, RZ ;  /* 0x0000000003007219 */ /* 0x000fc800000006ff */
[----:B------:R-:W-:-:S04]  /*5e10*/  SHF.L.U32 R3, R7, R2, RZ ;  /* 0x0000000207037219 */ /* 0x000fc800000006ff */
[----:B------:R-:W-:-:S04]  /*5e20*/  LOP3.LUT R0, R3, R0, RZ, 0xfc, !PT ;  /* 0x0000000003007212 */ /* 0x000fc800078efcff */
[C---:B------:R-:W-:Y:S02]  /*5e30*/  LOP3.LUT R2, R0.reuse, 0xffff, RZ, 0xc0, !PT ;  /* 0x0000ffff00027812 */ /* 0x040fe400078ec0ff */
[----:B0-----:R-:W-:-:S04]  /*5e40*/  LOP3.LUT R3, R0, 0xffff, R5, 0x80, !PT ;  /* 0x0000ffff00037812 */ /* 0x001fc800078e8005 */
[----:B------:R-:W-:-:S13]  /*5e50*/  ISETP.NE.AND P0, PT, R3, R2, PT ;  /* 0x000000020300720c */ /* 0x000fda0003f05270 */
[----:B------:R-:W-:Y:S05]  /*5e60*/  @P0 BRA `(.L_x_14) ;  /* 0x0000000000500947 */ /* 0x000fea0003800000 */
[----:B------:R-:W-:Y:S02]  /*5e70*/  SHF.R.U32.HI R5, RZ, 0x10, R5 ;  /* 0x00000010ff057819 */ /* 0x000fe40000011605 */
[----:B------:R-:W-:-:S04]  /*5e80*/  SHF.R.U32.HI R2, RZ, 0x10, R0 ;  /* 0x00000010ff027819 */ /* 0x000fc80000011600 */
[----:B------:R-:W-:-:S04]  /*5e90*/  LOP3.LUT R5, R5, R2, RZ, 0xc0, !PT ;  /* 0x0000000205057212 */ /* 0x000fc800078ec0ff */
[----:B------:R-:W-:-:S13]  /*5ea0*/  ISETP.NE.AND P0, PT, R5, R2, PT ;  /* 0x000000020500720c */ /* 0x000fda0003f05270 */
[----:B------:R-:W-:Y:S05]  /*5eb0*/  @P0 BRA `(.L_x_15) ;  /* 0x0000000000300947 */ /* 0x000fea0003800000 */
[----:B------:R-:W-:Y:S01]  /*5ec0*/  R2UR UR4, R0 ;  /* 0x00000000000472ca */ /* 0x000fe200000e0000 */
[----:B------:R-:W-:Y:S01]  /*5ed0*/  VOTEU.ANY UR5, UPT, PT ;  /* 0x0000000000057886 */ /* 0x000fe200038e0100 */
[----:B------:R-:W0:Y:S01]  /*5ee0*/  S2R R0, SR_LANEID ;  /* 0x0000000000007919 */ /* 0x000e220000000000 */
[----:B------:R-:W-:-:S10]  /*5ef0*/  UFLO.U32 UR5, UR5 ;  /* 0x00000005000572bd */ /* 0x000fd400080e0000 */
[----:B------:R-:W-:-:S06]  /*5f00*/  ULOP3.LUT UR4, URZ, UR4, URZ, 0x33, !UPT ;  /* 0x00000004ff047292 */ /* 0x000fcc000f8e33ff */
[----:B------:R-:W-:-:S04]  /*5f10*/  IMAD.U32 R2, RZ, RZ, UR4 ;  /* 0x00000004ff027e24 */ /* 0x000fc8000f8e00ff */
[----:B------:R-:W1:Y:S02]  /*5f20*/  REDUX UR6, R2 ;  /* 0x00000000020673c4 */ /* 0x000e640000000000 */
[----:B------:R2:W-:Y:S01]  /*5f30*/  UTCATOMSWS.AND URZ, UR4 ;  /* 0x0000000400ff79e3 */ /* 0x0005e20008000000 */
[----:B0-----:R-:W-:Y:S01]  /*5f40*/  ISETP.EQ.U32.AND P0, PT, R0, UR5, PT ;  /* 0x0000000500007c0c */ /* 0x001fe2000bf02070 */
[----:B-1----:R-:W-:-:S12]  /*5f50*/  IMAD.U32 R0, RZ, RZ, UR6 ;  /* 0x00000006ff007e24 */ /* 0x002fd8000f8e00ff */
[----:B------:R2:W-:Y:S01]  /*5f60*/  @P0 ATOMS.AND RZ, [R9], R0 ;  /* 0x0000000009ff038c */ /* 0x0005e20002800000 */
[----:B------:R-:W-:Y:S05]  /*5f70*/  BRA `(.L_x_13) ;  /* 0x0000000000147947 */ /* 0x000fea0003800000 */
.L_x_15:
[----:B------:R-:W-:-:S07]  /*5f80*/  MOV R2, 0x5fa0 ;  /* 0x00005fa000027802 */ /* 0x000fce0000000f00 */
[----:B------:R-:W-:Y:S05]  /*5f90*/  CALL.REL.NOINC `($__internal_0_$__cuda_sm10x_tcgen05_guardrail_trap_col_being_dealloced_not_returned_by_alloc) ;  /* 0x00000000002c7944 */ /* 0x000fea0003c00000 */
[----:B------:R-:W-:Y:S05]  /*5fa0*/  BRA `(.L_x_13) ;  /* 0x0000000000087947 */ /* 0x000fea0003800000 */
.L_x_14:
[----:B------:R-:W-:-:S07]  /*5fb0*/  MOV R2, 0x5fd0 ;  /* 0x00005fd000027802 */ /* 0x000fce0000000f00 */
[----:B------:R-:W-:Y:S05]  /*5fc0*/  CALL.REL.NOINC `($__internal_2_$__cuda_sm10x_tcgen05_guardrail_trap_unallocated_columns_being_dealloced) ;  /* 0x0000000000387944 */ /* 0x000fea0003c00000 */
.L_x_13:
[----:B------:R-:W-:Y:S01]  /*5fd0*/  NOP ;  /* 0x0000000000007918 */ /* 0x000fe20000000000 */
[----:B--2---:R-:W-:Y:S05]  /*5fe0*/  EXIT ;  /* 0x000000000000794d */ /* 0x004fea0003800000 */
.L_x_8:
[----:B------:R-:W0:Y:S02]  /*5ff0*/  SYNCS.PHASECHK.TRANS64.TRYWAIT P3, [UR11], R110 ;  /* 0x0000006eff0075a7 */ /* 0x000e24000806110b */
[----:B0-----:R-:W-:Y:S05]  /*6000*/  @!P3 BRA `(.L_x_8) ;  /* 0xfffffffc00f8b947 */ /* 0x001fea000383ffff */
[----:B------:R-:W-:Y:S05]  /*6010*/  BRA `(.L_x_16) ;  /* 0xffffffdc00207947 */ /* 0x000fea000383ffff */
.L_x_12:
[----:B------:R-:W1:Y:S02]  /*6020*/  SYNCS.PHASECHK.TRANS64.TRYWAIT P0, [UR11], R2 ;  /* 0x00000002ff0075a7 */ /* 0x000e64000800110b */
[----:B-1----:R-:W-:Y:S05]  /*6030*/  @!P0 BRA `(.L_x_12) ;  /* 0xfffffffc00f88947 */ /* 0x002fea000383ffff */
[----:B------:R-:W-:Y:S05]  /*6040*/  BRA `(.L_x_11) ;  /* 0xffffffec003c7947 */ /* 0x000fea000383ffff */
        .weak           $__internal_0_$__cuda_sm10x_tcgen05_guardrail_trap_col_being_dealloced_not_returned_by_alloc
        .type           $__internal_0_$__cuda_sm10x_tcgen05_guardrail_trap_col_being_dealloced_not_returned_by_alloc,@function
        .size           $__internal_0_$__cuda_sm10x_tcgen05_guardrail_trap_col_being_dealloced_not_returned_by_alloc,($__internal_1_$__cuda_sm10x_tcgen05_guardrail_trap_phase_invalid_during_alloc - $__internal_0_$__cuda_sm10x_tcgen05_guardrail_trap_col_being_dealloced_not_returned_by_alloc)
$__internal_0_$__cuda_sm10x_tcgen05_guardrail_trap_col_being_dealloced_not_returned_by_alloc:
[----:B------:R-:W-:Y:S05]  /*6050*/  BPT.TRAP 0x1 ;  /* 0x000000040000795c */ /* 0x000fea0000300000 */
[----:B------:R-:W-:-:S04]  /*6060*/  IMAD.MOV.U32 R3, RZ, RZ, 0x0 ;  /* 0x00000000ff037424 */ /* 0x000fc800078e00ff */
[----:B------:R-:W-:Y:S05]  /*6070*/  RET.REL.NODEC R2 `(matmul_kernel) ;  /* 0xffffff9c02e07950 */ /* 0x000fea0003c3ffff */
        .weak           $__internal_1_$__cuda_sm10x_tcgen05_guardrail_trap_phase_invalid_during_alloc
        .type           $__internal_1_$__cuda_sm10x_tcgen05_guardrail_trap_phase_invalid_during_alloc,@function
        .size           $__internal_1_$__cuda_sm10x_tcgen05_guardrail_trap_phase_invalid_during_alloc,($__internal_2_$__cuda_sm10x_tcgen05_guardrail_trap_unallocated_columns_being_dealloced - $__internal_1_$__cuda_sm10x_tcgen05_guardrail_trap_phase_invalid_during_alloc)
$__internal_1_$__cuda_sm10x_tcgen05_guardrail_trap_phase_invalid_during_alloc:
[----:B------:R-:W-:Y:S05]  /*6080*/  BPT.TRAP 0x1 ;  /* 0x000000040000795c */ /* 0x000fea0000300000 */
[----:B------:R-:W-:-:S04]  /*6090*/  IMAD.MOV.U32 R3, RZ, RZ, 0x0 ;  /* 0x00000000ff037424 */ /* 0x000fc800078e00ff */
[----:B------:R-:W-:Y:S05]  /*60a0*/  RET.REL.NODEC R2 `(matmul_kernel) ;  /* 0xffffff9c02d47950 */ /* 0x000fea0003c3ffff */
        .weak           $__internal_2_$__cuda_sm10x_tcgen05_guardrail_trap_unallocated_columns_being_dealloced
        .type           $__internal_2_$__cuda_sm10x_tcgen05_guardrail_trap_unallocated_columns_being_dealloced,@function
        .size           $__internal_2_$__cuda_sm10x_tcgen05_guardrail_trap_unallocated_columns_being_dealloced,(.L_x_20 - $__internal_2_$__cuda_sm10x_tcgen05_guardrail_trap_unallocated_columns_being_dealloced)
$__internal_2_$__cuda_sm10x_tcgen05_guardrail_trap_unallocated_columns_being_dealloced:
[----:B------:R-:W-:Y:S05]  /*60b0*/  BPT.TRAP 0x1 ;  /* 0x000000040000795c */ /* 0x000fea0000300000 */
[----:B------:R-:W-:-:S04]  /*60c0*/  IMAD.MOV.U32 R3, RZ, RZ, 0x0 ;  /* 0x00000000ff037424 */ /* 0x000fc800078e00ff */
[----:B------:R-:W-:Y:S05]  /*60d0*/  RET.REL.NODEC R2 `(matmul_kernel) ;  /* 0xffffff9c02c87950 */ /* 0x000fea0003c3ffff */
.L_x_17:
[----:B------:R-:W-:-:S00]  /*60e0*/  BRA `(.L_x_17) ;  /* 0xfffffffc00fc7947 */ /* 0x000fc0000383ffff */
[----:B------:R-:W-:-:S00]  /*60f0*/  NOP ;  /* 0x0000000000007918 */ /* 0x000fc00000000000 */
        /* <DEDUP_REMOVED lines=8> */
.L_x_20:


//--------------------- .nv.shared.matmul_kernel  --------------------------
	.section	.nv.shared.matmul_kernel,"aw",@nobits
	.sectionflags	@""
	.align	16
	.zero		1024


//--------------------- .nv.shared.reserved.0     --------------------------
	.section	.nv.shared.reserved.0,"aw",@nobits
	.align	8
	.weak		__nv_reservedSMEM_offset_0_alias
	.size		__nv_reservedSMEM_offset_0_alias, 0, 64
	.other		__nv_reservedSMEM_offset_0_alias,@"STO_CUDA_RESERVED_SHARED STV_DEFAULT"
__nv_reservedSMEM_offset_0_alias:
	.zero		0
.nv.shared.reserved.0:
	.zero		64
	.weak		__nv_reservedSMEM_allocation_phase
	.type		__nv_reservedSMEM_allocation_phase,@object
	.size		__nv_reservedSMEM_allocation_phase,(.L_0 - __nv_reservedSMEM_allocation_phase)
__nv_reservedSMEM_allocation_phase:
	.zero		1
.L_0:
	.zero		7
	.weak		__nv_reservedSMEM_devtool_atexit_pc
	.type		__nv_reservedSMEM_devtool_atexit_pc,@object
	.size		__nv_reservedSMEM_devtool_atexit_pc,(__nv_reservedSMEM_allocation_mask - __nv_reservedSMEM_devtool_atexit_pc)
__nv_reservedSMEM_devtool_atexit_pc:
	.zero		8
	.weak		__nv_reservedSMEM_allocation_mask
	.type		__nv_reservedSMEM_allocation_mask,@object
	.size		__nv_reservedSMEM_allocation_mask,(.L_2 - __nv_reservedSMEM_allocation_mask)
__nv_reservedSMEM_allocation_mask:
	.zero		4
.L_2:


//--------------------- .nv.constant0.matmul_kernel --------------------------
	.section	.nv.constant0.matmul_kernel,"a",@progbits
	.sectionflags	@""
	.align	4
.nv.constant0.matmul_kernel:
	.zero		976


//--------------------- SYMBOLS --------------------------

	.type		.nv.reservedSmem.offset0,@object
	.size		.nv.reservedSmem.offset0,0x4
	.type		.nv.reservedSmem.cap,@object
	.size		.nv.reservedSmem.cap,0x4
